//
// Generated by NVIDIA NVVM Compiler
//
// Compiler Build ID: CL-36424714
// Cuda compilation tools, release 13.0, V13.0.88
// Based on NVVM 20.0.0
//

.version 9.0
.target sm_100
.address_size 64

	// .globl	_Z18blockInclusiveScanPdS_S_i
// _ZZ18blockInclusiveScanPdS_S_iE7tempArr has been demoted

.visible .entry _Z18blockInclusiveScanPdS_S_i(
	.param .u64 .ptr .align 1 _Z18blockInclusiveScanPdS_S_i_param_0,
	.param .u64 .ptr .align 1 _Z18blockInclusiveScanPdS_S_i_param_1,
	.param .u64 .ptr .align 1 _Z18blockInclusiveScanPdS_S_i_param_2,
	.param .u32 _Z18blockInclusiveScanPdS_S_i_param_3
)
{
	.reg .pred 	%p<26>;
	.reg .b32 	%r<65>;
	.reg .b64 	%rd<15>;
	.reg .b64 	%fd<69>;
	// demoted variable
	.shared .align 8 .b8 _ZZ18blockInclusiveScanPdS_S_iE7tempArr[16384];
	ld.param.u64 	%rd5, [_Z18blockInclusiveScanPdS_S_i_param_0];
	ld.param.u64 	%rd3, [_Z18blockInclusiveScanPdS_S_i_param_1];
	ld.param.u64 	%rd4, [_Z18blockInclusiveScanPdS_S_i_param_2];
	ld.param.u32 	%r8, [_Z18blockInclusiveScanPdS_S_i_param_3];
	cvta.to.global.u64 	%rd6, %rd5;
	mov.u32 	%r1, %tid.x;
	mov.u32 	%r2, %ctaid.x;
	shl.b32 	%r9, %r2, 11;
	or.b32  	%r3, %r9, %r1;
	setp.ge.s32 	%p1, %r3, %r8;
	mul.wide.s32 	%rd7, %r3, 8;
	add.s64 	%rd1, %rd6, %rd7;
	shl.b32 	%r10, %r1, 3;
	mov.u32 	%r11, _ZZ18blockInclusiveScanPdS_S_iE7tempArr;
	add.s32 	%r4, %r11, %r10;
	@%p1 bra 	$L__BB0_2;
	ld.global.f64 	%fd1, [%rd1];
	st.shared.f64 	[%r4], %fd1;
	bra.uni 	$L__BB0_3;
$L__BB0_2:
	mov.b64 	%rd8, 0;
	st.shared.u64 	[%r4], %rd8;
$L__BB0_3:
	add.s32 	%r5, %r3, 1024;
	setp.ge.s32 	%p2, %r5, %r8;
	@%p2 bra 	$L__BB0_5;
	ld.global.f64 	%fd2, [%rd1+8192];
	st.shared.f64 	[%r4+8192], %fd2;
	bra.uni 	$L__BB0_6;
$L__BB0_5:
	mov.b64 	%rd9, 0;
	st.shared.u64 	[%r4+8192], %rd9;
$L__BB0_6:
	bar.sync 	0;
	shl.b32 	%r12, %r1, 1;
	add.s32 	%r6, %r12, 2;
	add.s32 	%r7, %r4, %r10;
	ld.shared.f64 	%fd3, [%r7];
	ld.shared.f64 	%fd4, [%r7+8];
	add.f64 	%fd5, %fd3, %fd4;
	st.shared.f64 	[%r7+8], %fd5;
	bar.sync 	0;
	setp.gt.u32 	%p3, %r1, 511;
	@%p3 bra 	$L__BB0_8;
	shl.b32 	%r14, %r6, 4;
	add.s32 	%r16, %r11, %r14;
	ld.shared.f64 	%fd6, [%r16+-24];
	ld.shared.f64 	%fd7, [%r16+-8];
	add.f64 	%fd8, %fd6, %fd7;
	st.shared.f64 	[%r16+-8], %fd8;
$L__BB0_8:
	bar.sync 	0;
	setp.gt.u32 	%p4, %r1, 255;
	@%p4 bra 	$L__BB0_10;
	shl.b32 	%r17, %r6, 5;
	add.s32 	%r19, %r11, %r17;
	ld.shared.f64 	%fd9, [%r19+-40];
	ld.shared.f64 	%fd10, [%r19+-8];
	add.f64 	%fd11, %fd9, %fd10;
	st.shared.f64 	[%r19+-8], %fd11;
$L__BB0_10:
	bar.sync 	0;
	setp.gt.u32 	%p5, %r1, 127;
	@%p5 bra 	$L__BB0_12;
	shl.b32 	%r20, %r6, 6;
	add.s32 	%r22, %r11, %r20;
	ld.shared.f64 	%fd12, [%r22+-72];
	ld.shared.f64 	%fd13, [%r22+-8];
	add.f64 	%fd14, %fd12, %fd13;
	st.shared.f64 	[%r22+-8], %fd14;
$L__BB0_12:
	bar.sync 	0;
	setp.gt.u32 	%p6, %r1, 63;
	@%p6 bra 	$L__BB0_14;
	shl.b32 	%r23, %r6, 7;
	add.s32 	%r25, %r11, %r23;
	ld.shared.f64 	%fd15, [%r25+-136];
	ld.shared.f64 	%fd16, [%r25+-8];
	add.f64 	%fd17, %fd15, %fd16;
	st.shared.f64 	[%r25+-8], %fd17;
$L__BB0_14:
	bar.sync 	0;
	setp.gt.u32 	%p7, %r1, 31;
	@%p7 bra 	$L__BB0_16;
	shl.b32 	%r26, %r6, 8;
	add.s32 	%r28, %r11, %r26;
	ld.shared.f64 	%fd18, [%r28+-264];
	ld.shared.f64 	%fd19, [%r28+-8];
	add.f64 	%fd20, %fd18, %fd19;
	st.shared.f64 	[%r28+-8], %fd20;
$L__BB0_16:
	bar.sync 	0;
	setp.gt.u32 	%p8, %r1, 15;
	@%p8 bra 	$L__BB0_18;
	shl.b32 	%r29, %r6, 9;
	add.s32 	%r31, %r11, %r29;
	ld.shared.f64 	%fd21, [%r31+-520];
	ld.shared.f64 	%fd22, [%r31+-8];
	add.f64 	%fd23, %fd21, %fd22;
	st.shared.f64 	[%r31+-8], %fd23;
$L__BB0_18:
	bar.sync 	0;
	setp.gt.u32 	%p9, %r1, 7;
	@%p9 bra 	$L__BB0_20;
	shl.b32 	%r32, %r6, 10;
	add.s32 	%r34, %r11, %r32;
	ld.shared.f64 	%fd24, [%r34+-1032];
	ld.shared.f64 	%fd25, [%r34+-8];
	add.f64 	%fd26, %fd24, %fd25;
	st.shared.f64 	[%r34+-8], %fd26;
$L__BB0_20:
	bar.sync 	0;
	setp.gt.u32 	%p10, %r1, 3;
	@%p10 bra 	$L__BB0_22;
	shl.b32 	%r35, %r6, 11;
	add.s32 	%r37, %r11, %r35;
	ld.shared.f64 	%fd27, [%r37+-2056];
	ld.shared.f64 	%fd28, [%r37+-8];
	add.f64 	%fd29, %fd27, %fd28;
	st.shared.f64 	[%r37+-8], %fd29;
$L__BB0_22:
	bar.sync 	0;
	setp.gt.u32 	%p11, %r1, 1;
	@%p11 bra 	$L__BB0_24;
	shl.b32 	%r38, %r6, 12;
	add.s32 	%r40, %r11, %r38;
	ld.shared.f64 	%fd30, [%r40+-4104];
	ld.shared.f64 	%fd31, [%r40+-8];
	add.f64 	%fd32, %fd30, %fd31;
	st.shared.f64 	[%r40+-8], %fd32;
$L__BB0_24:
	bar.sync 	0;
	setp.ne.s32 	%p12, %r1, 0;
	@%p12 bra 	$L__BB0_26;
	ld.shared.f64 	%fd33, [_ZZ18blockInclusiveScanPdS_S_iE7tempArr+8184];
	ld.shared.f64 	%fd34, [_ZZ18blockInclusiveScanPdS_S_iE7tempArr+16376];
	add.f64 	%fd35, %fd33, %fd34;
	st.shared.f64 	[_ZZ18blockInclusiveScanPdS_S_iE7tempArr+16376], %fd35;
$L__BB0_26:
	setp.ne.s32 	%p13, %r1, 0;
	bar.sync 	0;
	@%p13 bra 	$L__BB0_28;
	ld.shared.f64 	%fd36, [_ZZ18blockInclusiveScanPdS_S_iE7tempArr+8184];
	ld.shared.f64 	%fd37, [_ZZ18blockInclusiveScanPdS_S_iE7tempArr+12280];
	add.f64 	%fd38, %fd36, %fd37;
	st.shared.f64 	[_ZZ18blockInclusiveScanPdS_S_iE7tempArr+12280], %fd38;
$L__BB0_28:
	bar.sync 	0;
	setp.gt.u32 	%p14, %r1, 2;
	@%p14 bra 	$L__BB0_30;
	shl.b32 	%r41, %r6, 11;
	add.s32 	%r43, %r11, %r41;
	ld.shared.f64 	%fd39, [%r43+-8];
	ld.shared.f64 	%fd40, [%r43+2040];
	add.f64 	%fd41, %fd39, %fd40;
	st.shared.f64 	[%r43+2040], %fd41;
$L__BB0_30:
	bar.sync 	0;
	setp.gt.u32 	%p15, %r1, 6;
	@%p15 bra 	$L__BB0_32;
	shl.b32 	%r44, %r6, 10;
	add.s32 	%r46, %r11, %r44;
	ld.shared.f64 	%fd42, [%r46+-8];
	ld.shared.f64 	%fd43, [%r46+1016];
	add.f64 	%fd44, %fd42, %fd43;
	st.shared.f64 	[%r46+1016], %fd44;
$L__BB0_32:
	bar.sync 	0;
	setp.gt.u32 	%p16, %r1, 14;
	@%p16 bra 	$L__BB0_34;
	shl.b32 	%r47, %r6, 9;
	add.s32 	%r49, %r11, %r47;
	ld.shared.f64 	%fd45, [%r49+-8];
	ld.shared.f64 	%fd46, [%r49+504];
	add.f64 	%fd47, %fd45, %fd46;
	st.shared.f64 	[%r49+504], %fd47;
$L__BB0_34:
	bar.sync 	0;
	setp.gt.u32 	%p17, %r1, 30;
	@%p17 bra 	$L__BB0_36;
	shl.b32 	%r50, %r6, 8;
	add.s32 	%r52, %r11, %r50;
	ld.shared.f64 	%fd48, [%r52+-8];
	ld.shared.f64 	%fd49, [%r52+248];
	add.f64 	%fd50, %fd48, %fd49;
	st.shared.f64 	[%r52+248], %fd50;
$L__BB0_36:
	bar.sync 	0;
	setp.gt.u32 	%p18, %r1, 62;
	@%p18 bra 	$L__BB0_38;
	shl.b32 	%r53, %r6, 7;
	add.s32 	%r55, %r11, %r53;
	ld.shared.f64 	%fd51, [%r55+-8];
	ld.shared.f64 	%fd52, [%r55+120];
	add.f64 	%fd53, %fd51, %fd52;
	st.shared.f64 	[%r55+120], %fd53;
$L__BB0_38:
	bar.sync 	0;
	setp.gt.u32 	%p19, %r1, 126;
	@%p19 bra 	$L__BB0_40;
	shl.b32 	%r56, %r6, 6;
	add.s32 	%r58, %r11, %r56;
	ld.shared.f64 	%fd54, [%r58+-8];
	ld.shared.f64 	%fd55, [%r58+56];
	add.f64 	%fd56, %fd54, %fd55;
	st.shared.f64 	[%r58+56], %fd56;
$L__BB0_40:
	bar.sync 	0;
	setp.gt.u32 	%p20, %r1, 254;
	@%p20 bra 	$L__BB0_42;
	shl.b32 	%r59, %r6, 5;
	add.s32 	%r61, %r11, %r59;
	ld.shared.f64 	%fd57, [%r61+-8];
	ld.shared.f64 	%fd58, [%r61+24];
	add.f64 	%fd59, %fd57, %fd58;
	st.shared.f64 	[%r61+24], %fd59;
$L__BB0_42:
	bar.sync 	0;
	setp.gt.u32 	%p21, %r1, 510;
	@%p21 bra 	$L__BB0_44;
	shl.b32 	%r62, %r6, 4;
	add.s32 	%r64, %r11, %r62;
	ld.shared.f64 	%fd60, [%r64+-8];
	ld.shared.f64 	%fd61, [%r64+8];
	add.f64 	%fd62, %fd60, %fd61;
	st.shared.f64 	[%r64+8], %fd62;
$L__BB0_44:
	bar.sync 	0;
	setp.eq.s32 	%p22, %r1, 1023;
	@%p22 bra 	$L__BB0_46;
	ld.shared.f64 	%fd63, [%r7+8];
	ld.shared.f64 	%fd64, [%r7+16];
	add.f64 	%fd65, %fd63, %fd64;
	st.shared.f64 	[%r7+16], %fd65;
$L__BB0_46:
	setp.ge.s32 	%p23, %r3, %r8;
	bar.sync 	0;
	bar.sync 	0;
	cvta.to.global.u64 	%rd10, %rd3;
	add.s64 	%rd2, %rd10, %rd7;
	@%p23 bra 	$L__BB0_48;
	ld.shared.f64 	%fd66, [%r4];
	st.global.f64 	[%rd2], %fd66;
$L__BB0_48:
	setp.ge.s32 	%p24, %r5, %r8;
	@%p24 bra 	$L__BB0_50;
	ld.shared.f64 	%fd67, [%r4+8192];
	st.global.f64 	[%rd2+8192], %fd67;
$L__BB0_50:
	setp.ne.s32 	%p25, %r1, 0;
	@%p25 bra 	$L__BB0_52;
	ld.shared.f64 	%fd68, [_ZZ18blockInclusiveScanPdS_S_iE7tempArr+16376];
	cvta.to.global.u64 	%rd12, %rd4;
	mul.wide.u32 	%rd13, %r2, 8;
	add.s64 	%rd14, %rd12, %rd13;
	st.global.f64 	[%rd14], %fd68;
$L__BB0_52:
	ret;

}
	// .globl	_Z20inclusiveAddBlockSumPdS_i
.visible .entry _Z20inclusiveAddBlockSumPdS_i(
	.param .u64 .ptr .align 1 _Z20inclusiveAddBlockSumPdS_i_param_0,
	.param .u64 .ptr .align 1 _Z20inclusiveAddBlockSumPdS_i_param_1,
	.param .u32 _Z20inclusiveAddBlockSumPdS_i_param_2
)
{
	.reg .pred 	%p<4>;
	.reg .b32 	%r<8>;
	.reg .b64 	%rd<9>;
	.reg .b64 	%fd<7>;

	ld.param.u64 	%rd3, [_Z20inclusiveAddBlockSumPdS_i_param_0];
	ld.param.u64 	%rd4, [_Z20inclusiveAddBlockSumPdS_i_param_1];
	ld.param.u32 	%r3, [_Z20inclusiveAddBlockSumPdS_i_param_2];
	mov.u32 	%r1, %ctaid.x;
	setp.eq.s32 	%p1, %r1, 0;
	@%p1 bra 	$L__BB1_5;
	cvta.to.global.u64 	%rd5, %rd3;
	cvta.to.global.u64 	%rd6, %rd4;
	shl.b32 	%r4, %r1, 11;
	mov.u32 	%r5, %tid.x;
	or.b32  	%r2, %r4, %r5;
	setp.ge.s32 	%p2, %r2, %r3;
	add.s32 	%r6, %r1, -1;
	mul.wide.u32 	%rd7, %r6, 8;
	add.s64 	%rd1, %rd5, %rd7;
	mul.wide.s32 	%rd8, %r2, 8;
	add.s64 	%rd2, %rd6, %rd8;
	@%p2 bra 	$L__BB1_3;
	ld.global.f64 	%fd1, [%rd1];
	ld.global.f64 	%fd2, [%rd2];
	add.f64 	%fd3, %fd1, %fd2;
	st.global.f64 	[%rd2], %fd3;
$L__BB1_3:
	add.s32 	%r7, %r2, 1024;
	setp.ge.s32 	%p3, %r7, %r3;
	@%p3 bra 	$L__BB1_5;
	ld.global.f64 	%fd4, [%rd1];
	ld.global.f64 	%fd5, [%rd2+8192];
	add.f64 	%fd6, %fd4, %fd5;
	st.global.f64 	[%rd2+8192], %fd6;
$L__BB1_5:
	ret;

}
	// .globl	_Z16compute_distancePdS_iiiPiiS_
.visible .entry _Z16compute_distancePdS_iiiPiiS_(
	.param .u64 .ptr .align 1 _Z16compute_distancePdS_iiiPiiS__param_0,
	.param .u64 .ptr .align 1 _Z16compute_distancePdS_iiiPiiS__param_1,
	.param .u32 _Z16compute_distancePdS_iiiPiiS__param_2,
	.param .u32 _Z16compute_distancePdS_iiiPiiS__param_3,
	.param .u32 _Z16compute_distancePdS_iiiPiiS__param_4,
	.param .u64 .ptr .align 1 _Z16compute_distancePdS_iiiPiiS__param_5,
	.param .u32 _Z16compute_distancePdS_iiiPiiS__param_6,
	.param .u64 .ptr .align 1 _Z16compute_distancePdS_iiiPiiS__param_7
)
{
	.reg .pred 	%p<19>;
	.reg .b32 	%r<51>;
	.reg .b64 	%rd<40>;
	.reg .b64 	%fd<102>;

	ld.param.u64 	%rd7, [_Z16compute_distancePdS_iiiPiiS__param_0];
	ld.param.u64 	%rd8, [_Z16compute_distancePdS_iiiPiiS__param_1];
	ld.param.u32 	%r28, [_Z16compute_distancePdS_iiiPiiS__param_3];
	ld.param.u32 	%r26, [_Z16compute_distancePdS_iiiPiiS__param_4];
	ld.param.u32 	%r27, [_Z16compute_distancePdS_iiiPiiS__param_6];
	cvta.to.global.u64 	%rd1, %rd8;
	cvta.to.global.u64 	%rd2, %rd7;
	mov.u32 	%r29, %ctaid.x;
	mov.u32 	%r30, %ntid.x;
	mov.u32 	%r31, %tid.x;
	mad.lo.s32 	%r1, %r29, %r30, %r31;
	setp.ge.s32 	%p1, %r1, %r28;
	@%p1 bra 	$L__BB2_23;
	setp.lt.s32 	%p2, %r27, 1;
	mov.f64 	%fd101, 0d7FF0000000000000;
	@%p2 bra 	$L__BB2_22;
	setp.lt.s32 	%p3, %r26, 1;
	mul.lo.s32 	%r2, %r26, %r1;
	@%p3 bra 	$L__BB2_16;
	and.b32  	%r3, %r26, 7;
	and.b32  	%r4, %r26, 3;
	and.b32  	%r5, %r26, 2147483640;
	and.b32  	%r6, %r26, 1;
	neg.s32 	%r7, %r5;
	mov.f64 	%fd101, 0d7FF0000000000000;
	mov.b32 	%r43, 0;
$L__BB2_4:
	setp.lt.u32 	%p10, %r26, 8;
	mul.lo.s32 	%r9, %r43, %r26;
	mov.f64 	%fd96, 0d0000000000000000;
	mov.b32 	%r47, 0;
	@%p10 bra 	$L__BB2_7;
	mul.wide.u32 	%rd9, %r9, 8;
	add.s64 	%rd10, %rd1, %rd9;
	add.s64 	%rd39, %rd10, 32;
	mov.f64 	%fd96, 0d0000000000000000;
	mov.u32 	%r44, %r2;
	mov.u32 	%r45, %r7;
$L__BB2_6:
	.pragma "nounroll";
	mul.wide.s32 	%rd11, %r44, 8;
	add.s64 	%rd12, %rd2, %rd11;
	ld.global.f64 	%fd30, [%rd12];
	ld.global.f64 	%fd31, [%rd39+-32];
	sub.f64 	%fd32, %fd30, %fd31;
	fma.rn.f64 	%fd33, %fd32, %fd32, %fd96;
	ld.global.f64 	%fd34, [%rd12+8];
	ld.global.f64 	%fd35, [%rd39+-24];
	sub.f64 	%fd36, %fd34, %fd35;
	fma.rn.f64 	%fd37, %fd36, %fd36, %fd33;
	ld.global.f64 	%fd38, [%rd12+16];
	ld.global.f64 	%fd39, [%rd39+-16];
	sub.f64 	%fd40, %fd38, %fd39;
	fma.rn.f64 	%fd41, %fd40, %fd40, %fd37;
	ld.global.f64 	%fd42, [%rd12+24];
	ld.global.f64 	%fd43, [%rd39+-8];
	sub.f64 	%fd44, %fd42, %fd43;
	fma.rn.f64 	%fd45, %fd44, %fd44, %fd41;
	ld.global.f64 	%fd46, [%rd12+32];
	ld.global.f64 	%fd47, [%rd39];
	sub.f64 	%fd48, %fd46, %fd47;
	fma.rn.f64 	%fd49, %fd48, %fd48, %fd45;
	ld.global.f64 	%fd50, [%rd12+40];
	ld.global.f64 	%fd51, [%rd39+8];
	sub.f64 	%fd52, %fd50, %fd51;
	fma.rn.f64 	%fd53, %fd52, %fd52, %fd49;
	ld.global.f64 	%fd54, [%rd12+48];
	ld.global.f64 	%fd55, [%rd39+16];
	sub.f64 	%fd56, %fd54, %fd55;
	fma.rn.f64 	%fd57, %fd56, %fd56, %fd53;
	ld.global.f64 	%fd58, [%rd12+56];
	ld.global.f64 	%fd59, [%rd39+24];
	sub.f64 	%fd60, %fd58, %fd59;
	fma.rn.f64 	%fd96, %fd60, %fd60, %fd57;
	add.s32 	%r45, %r45, 8;
	add.s32 	%r44, %r44, 8;
	add.s64 	%rd39, %rd39, 64;
	setp.ne.s32 	%p11, %r45, 0;
	mov.u32 	%r47, %r5;
	@%p11 bra 	$L__BB2_6;
$L__BB2_7:
	setp.eq.s32 	%p12, %r3, 0;
	@%p12 bra 	$L__BB2_15;
	add.s32 	%r36, %r3, -1;
	setp.lt.u32 	%p13, %r36, 3;
	@%p13 bra 	$L__BB2_10;
	add.s32 	%r37, %r47, %r2;
	mul.wide.s32 	%rd13, %r37, 8;
	add.s64 	%rd14, %rd2, %rd13;
	ld.global.f64 	%fd62, [%rd14];
	add.s32 	%r38, %r47, %r9;
	mul.wide.u32 	%rd15, %r38, 8;
	add.s64 	%rd16, %rd1, %rd15;
	ld.global.f64 	%fd63, [%rd16];
	sub.f64 	%fd64, %fd62, %fd63;
	fma.rn.f64 	%fd65, %fd64, %fd64, %fd96;
	ld.global.f64 	%fd66, [%rd14+8];
	cvt.u64.u32 	%rd17, %r9;
	cvt.u64.u32 	%rd18, %r47;
	add.s64 	%rd19, %rd18, %rd17;
	shl.b64 	%rd20, %rd19, 3;
	add.s64 	%rd21, %rd1, %rd20;
	ld.global.f64 	%fd67, [%rd21+8];
	sub.f64 	%fd68, %fd66, %fd67;
	fma.rn.f64 	%fd69, %fd68, %fd68, %fd65;
	ld.global.f64 	%fd70, [%rd14+16];
	ld.global.f64 	%fd71, [%rd21+16];
	sub.f64 	%fd72, %fd70, %fd71;
	fma.rn.f64 	%fd73, %fd72, %fd72, %fd69;
	ld.global.f64 	%fd74, [%rd14+24];
	ld.global.f64 	%fd75, [%rd21+24];
	sub.f64 	%fd76, %fd74, %fd75;
	fma.rn.f64 	%fd96, %fd76, %fd76, %fd73;
	add.s32 	%r47, %r47, 4;
$L__BB2_10:
	setp.eq.s32 	%p14, %r4, 0;
	@%p14 bra 	$L__BB2_15;
	setp.eq.s32 	%p15, %r4, 1;
	@%p15 bra 	$L__BB2_13;
	add.s32 	%r39, %r47, %r2;
	mul.wide.s32 	%rd22, %r39, 8;
	add.s64 	%rd23, %rd2, %rd22;
	ld.global.f64 	%fd78, [%rd23];
	add.s32 	%r40, %r47, %r9;
	mul.wide.u32 	%rd24, %r40, 8;
	add.s64 	%rd25, %rd1, %rd24;
	ld.global.f64 	%fd79, [%rd25];
	sub.f64 	%fd80, %fd78, %fd79;
	fma.rn.f64 	%fd81, %fd80, %fd80, %fd96;
	ld.global.f64 	%fd82, [%rd23+8];
	cvt.u64.u32 	%rd26, %r9;
	cvt.u64.u32 	%rd27, %r47;
	add.s64 	%rd28, %rd27, %rd26;
	shl.b64 	%rd29, %rd28, 3;
	add.s64 	%rd30, %rd1, %rd29;
	ld.global.f64 	%fd83, [%rd30+8];
	sub.f64 	%fd84, %fd82, %fd83;
	fma.rn.f64 	%fd96, %fd84, %fd84, %fd81;
	add.s32 	%r47, %r47, 2;
$L__BB2_13:
	setp.eq.s32 	%p16, %r6, 0;
	@%p16 bra 	$L__BB2_15;
	add.s32 	%r41, %r47, %r2;
	mul.wide.s32 	%rd31, %r41, 8;
	add.s64 	%rd32, %rd2, %rd31;
	ld.global.f64 	%fd85, [%rd32];
	add.s32 	%r42, %r47, %r9;
	mul.wide.u32 	%rd33, %r42, 8;
	add.s64 	%rd34, %rd1, %rd33;
	ld.global.f64 	%fd86, [%rd34];
	sub.f64 	%fd87, %fd85, %fd86;
	fma.rn.f64 	%fd96, %fd87, %fd87, %fd96;
$L__BB2_15:
	setp.lt.f64 	%p17, %fd96, %fd101;
	selp.f64 	%fd101, %fd96, %fd101, %p17;
	add.s32 	%r43, %r43, 1;
	setp.eq.s32 	%p18, %r43, %r27;
	@%p18 bra 	$L__BB2_22;
	bra.uni 	$L__BB2_4;
$L__BB2_16:
	and.b32  	%r20, %r27, 3;
	setp.lt.u32 	%p4, %r27, 4;
	mov.f64 	%fd101, 0d7FF0000000000000;
	@%p4 bra 	$L__BB2_19;
	and.b32  	%r21, %r27, 2147483644;
	mov.b32 	%r49, 0;
	mov.f64 	%fd101, 0d7FF0000000000000;
$L__BB2_18:
	setp.gt.f64 	%p5, %fd101, 0d0000000000000000;
	selp.f64 	%fd101, 0d0000000000000000, %fd101, %p5;
	add.s32 	%r49, %r49, 4;
	setp.ne.s32 	%p6, %r49, %r21;
	@%p6 bra 	$L__BB2_18;
$L__BB2_19:
	setp.eq.s32 	%p7, %r20, 0;
	@%p7 bra 	$L__BB2_22;
	mov.b32 	%r50, 0;
$L__BB2_21:
	.pragma "nounroll";
	setp.gt.f64 	%p8, %fd101, 0d0000000000000000;
	selp.f64 	%fd101, 0d0000000000000000, %fd101, %p8;
	add.s32 	%r50, %r50, 1;
	setp.ne.s32 	%p9, %r50, %r20;
	@%p9 bra 	$L__BB2_21;
$L__BB2_22:
	ld.param.u64 	%rd38, [_Z16compute_distancePdS_iiiPiiS__param_7];
	cvta.to.global.u64 	%rd35, %rd38;
	mul.wide.s32 	%rd36, %r1, 8;
	add.s64 	%rd37, %rd35, %rd36;
	st.global.f64 	[%rd37], %fd101;
$L__BB2_23:
	ret;

}
	// .globl	_Z15assign_clustersPdS_PiS_S0_iiiS0_
.visible .entry _Z15assign_clustersPdS_PiS_S0_iiiS0_(
	.param .u64 .ptr .align 1 _Z15assign_clustersPdS_PiS_S0_iiiS0__param_0,
	.param .u64 .ptr .align 1 _Z15assign_clustersPdS_PiS_S0_iiiS0__param_1,
	.param .u64 .ptr .align 1 _Z15assign_clustersPdS_PiS_S0_iiiS0__param_2,
	.param .u64 .ptr .align 1 _Z15assign_clustersPdS_PiS_S0_iiiS0__param_3,
	.param .u64 .ptr .align 1 _Z15assign_clustersPdS_PiS_S0_iiiS0__param_4,
	.param .u32 _Z15assign_clustersPdS_PiS_S0_iiiS0__param_5,
	.param .u32 _Z15assign_clustersPdS_PiS_S0_iiiS0__param_6,
	.param .u32 _Z15assign_clustersPdS_PiS_S0_iiiS0__param_7,
	.param .u64 .ptr .align 1 _Z15assign_clustersPdS_PiS_S0_iiiS0__param_8
)
{
	.reg .pred 	%p<45>;
	.reg .b32 	%r<143>;
	.reg .b64 	%rd<128>;
	.reg .b64 	%fd<171>;

	ld.param.u64 	%rd22, [_Z15assign_clustersPdS_PiS_S0_iiiS0__param_0];
	ld.param.u64 	%rd23, [_Z15assign_clustersPdS_PiS_S0_iiiS0__param_1];
	ld.param.u64 	%rd20, [_Z15assign_clustersPdS_PiS_S0_iiiS0__param_2];
	ld.param.u64 	%rd24, [_Z15assign_clustersPdS_PiS_S0_iiiS0__param_3];
	ld.param.u64 	%rd25, [_Z15assign_clustersPdS_PiS_S0_iiiS0__param_4];
	ld.param.u32 	%r74, [_Z15assign_clustersPdS_PiS_S0_iiiS0__param_5];
	ld.param.u32 	%r72, [_Z15assign_clustersPdS_PiS_S0_iiiS0__param_6];
	ld.param.u32 	%r73, [_Z15assign_clustersPdS_PiS_S0_iiiS0__param_7];
	cvta.to.global.u64 	%rd1, %rd23;
	cvta.to.global.u64 	%rd2, %rd24;
	cvta.to.global.u64 	%rd3, %rd22;
	cvta.to.global.u64 	%rd4, %rd25;
	mov.u32 	%r75, %ctaid.x;
	mov.u32 	%r76, %ntid.x;
	mov.u32 	%r77, %tid.x;
	mad.lo.s32 	%r1, %r75, %r76, %r77;
	setp.ge.s32 	%p1, %r1, %r74;
	@%p1 bra 	$L__BB3_67;
	setp.lt.s32 	%p2, %r73, 1;
	mov.b32 	%r136, 0;
	@%p2 bra 	$L__BB3_22;
	setp.lt.s32 	%p3, %r72, 1;
	mul.lo.s32 	%r2, %r72, %r1;
	@%p3 bra 	$L__BB3_16;
	add.s32 	%r3, %r72, -1;
	and.b32  	%r4, %r72, 7;
	and.b32  	%r5, %r72, 3;
	and.b32  	%r6, %r72, 2147483640;
	and.b32  	%r7, %r72, 1;
	neg.s32 	%r8, %r6;
	mov.f64 	%fd159, 0d7FF0000000000000;
	mov.b32 	%r121, 0;
	mov.u32 	%r136, %r121;
$L__BB3_4:
	setp.lt.u32 	%p10, %r3, 7;
	mul.lo.s32 	%r11, %r121, %r72;
	mov.f64 	%fd167, 0d0000000000000000;
	mov.b32 	%r126, 0;
	@%p10 bra 	$L__BB3_7;
	mul.wide.u32 	%rd26, %r11, 8;
	add.s64 	%rd27, %rd1, %rd26;
	add.s64 	%rd126, %rd27, 32;
	mov.f64 	%fd167, 0d0000000000000000;
	mov.u32 	%r123, %r2;
	mov.u32 	%r124, %r8;
$L__BB3_6:
	.pragma "nounroll";
	mul.wide.s32 	%rd28, %r123, 8;
	add.s64 	%rd29, %rd3, %rd28;
	ld.global.f64 	%fd26, [%rd29];
	ld.global.f64 	%fd27, [%rd126+-32];
	sub.f64 	%fd28, %fd26, %fd27;
	fma.rn.f64 	%fd29, %fd28, %fd28, %fd167;
	ld.global.f64 	%fd30, [%rd29+8];
	ld.global.f64 	%fd31, [%rd126+-24];
	sub.f64 	%fd32, %fd30, %fd31;
	fma.rn.f64 	%fd33, %fd32, %fd32, %fd29;
	ld.global.f64 	%fd34, [%rd29+16];
	ld.global.f64 	%fd35, [%rd126+-16];
	sub.f64 	%fd36, %fd34, %fd35;
	fma.rn.f64 	%fd37, %fd36, %fd36, %fd33;
	ld.global.f64 	%fd38, [%rd29+24];
	ld.global.f64 	%fd39, [%rd126+-8];
	sub.f64 	%fd40, %fd38, %fd39;
	fma.rn.f64 	%fd41, %fd40, %fd40, %fd37;
	ld.global.f64 	%fd42, [%rd29+32];
	ld.global.f64 	%fd43, [%rd126];
	sub.f64 	%fd44, %fd42, %fd43;
	fma.rn.f64 	%fd45, %fd44, %fd44, %fd41;
	ld.global.f64 	%fd46, [%rd29+40];
	ld.global.f64 	%fd47, [%rd126+8];
	sub.f64 	%fd48, %fd46, %fd47;
	fma.rn.f64 	%fd49, %fd48, %fd48, %fd45;
	ld.global.f64 	%fd50, [%rd29+48];
	ld.global.f64 	%fd51, [%rd126+16];
	sub.f64 	%fd52, %fd50, %fd51;
	fma.rn.f64 	%fd53, %fd52, %fd52, %fd49;
	ld.global.f64 	%fd54, [%rd29+56];
	ld.global.f64 	%fd55, [%rd126+24];
	sub.f64 	%fd56, %fd54, %fd55;
	fma.rn.f64 	%fd167, %fd56, %fd56, %fd53;
	add.s32 	%r124, %r124, 8;
	add.s32 	%r123, %r123, 8;
	add.s64 	%rd126, %rd126, 64;
	setp.ne.s32 	%p11, %r124, 0;
	mov.u32 	%r126, %r6;
	@%p11 bra 	$L__BB3_6;
$L__BB3_7:
	setp.eq.s32 	%p12, %r4, 0;
	@%p12 bra 	$L__BB3_15;
	add.s32 	%r85, %r4, -1;
	setp.lt.u32 	%p13, %r85, 3;
	@%p13 bra 	$L__BB3_10;
	add.s32 	%r86, %r126, %r2;
	mul.wide.s32 	%rd30, %r86, 8;
	add.s64 	%rd31, %rd3, %rd30;
	ld.global.f64 	%fd58, [%rd31];
	add.s32 	%r87, %r126, %r11;
	mul.wide.u32 	%rd32, %r87, 8;
	add.s64 	%rd33, %rd1, %rd32;
	ld.global.f64 	%fd59, [%rd33];
	sub.f64 	%fd60, %fd58, %fd59;
	fma.rn.f64 	%fd61, %fd60, %fd60, %fd167;
	ld.global.f64 	%fd62, [%rd31+8];
	cvt.u64.u32 	%rd34, %r11;
	cvt.u64.u32 	%rd35, %r126;
	add.s64 	%rd36, %rd35, %rd34;
	shl.b64 	%rd37, %rd36, 3;
	add.s64 	%rd38, %rd1, %rd37;
	ld.global.f64 	%fd63, [%rd38+8];
	sub.f64 	%fd64, %fd62, %fd63;
	fma.rn.f64 	%fd65, %fd64, %fd64, %fd61;
	ld.global.f64 	%fd66, [%rd31+16];
	ld.global.f64 	%fd67, [%rd38+16];
	sub.f64 	%fd68, %fd66, %fd67;
	fma.rn.f64 	%fd69, %fd68, %fd68, %fd65;
	ld.global.f64 	%fd70, [%rd31+24];
	ld.global.f64 	%fd71, [%rd38+24];
	sub.f64 	%fd72, %fd70, %fd71;
	fma.rn.f64 	%fd167, %fd72, %fd72, %fd69;
	add.s32 	%r126, %r126, 4;
$L__BB3_10:
	setp.eq.s32 	%p14, %r5, 0;
	@%p14 bra 	$L__BB3_15;
	setp.eq.s32 	%p15, %r5, 1;
	@%p15 bra 	$L__BB3_13;
	add.s32 	%r88, %r126, %r2;
	mul.wide.s32 	%rd39, %r88, 8;
	add.s64 	%rd40, %rd3, %rd39;
	ld.global.f64 	%fd74, [%rd40];
	add.s32 	%r89, %r126, %r11;
	mul.wide.u32 	%rd41, %r89, 8;
	add.s64 	%rd42, %rd1, %rd41;
	ld.global.f64 	%fd75, [%rd42];
	sub.f64 	%fd76, %fd74, %fd75;
	fma.rn.f64 	%fd77, %fd76, %fd76, %fd167;
	ld.global.f64 	%fd78, [%rd40+8];
	cvt.u64.u32 	%rd43, %r11;
	cvt.u64.u32 	%rd44, %r126;
	add.s64 	%rd45, %rd44, %rd43;
	shl.b64 	%rd46, %rd45, 3;
	add.s64 	%rd47, %rd1, %rd46;
	ld.global.f64 	%fd79, [%rd47+8];
	sub.f64 	%fd80, %fd78, %fd79;
	fma.rn.f64 	%fd167, %fd80, %fd80, %fd77;
	add.s32 	%r126, %r126, 2;
$L__BB3_13:
	setp.eq.s32 	%p16, %r7, 0;
	@%p16 bra 	$L__BB3_15;
	add.s32 	%r90, %r126, %r2;
	mul.wide.s32 	%rd48, %r90, 8;
	add.s64 	%rd49, %rd3, %rd48;
	ld.global.f64 	%fd81, [%rd49];
	add.s32 	%r91, %r126, %r11;
	mul.wide.u32 	%rd50, %r91, 8;
	add.s64 	%rd51, %rd1, %rd50;
	ld.global.f64 	%fd82, [%rd51];
	sub.f64 	%fd83, %fd81, %fd82;
	fma.rn.f64 	%fd167, %fd83, %fd83, %fd167;
$L__BB3_15:
	setp.lt.f64 	%p17, %fd167, %fd159;
	selp.f64 	%fd159, %fd167, %fd159, %p17;
	selp.b32 	%r136, %r121, %r136, %p17;
	add.s32 	%r121, %r121, 1;
	setp.eq.s32 	%p18, %r121, %r73;
	@%p18 bra 	$L__BB3_22;
	bra.uni 	$L__BB3_4;
$L__BB3_16:
	and.b32  	%r23, %r73, 3;
	setp.lt.u32 	%p4, %r73, 4;
	mov.f64 	%fd169, 0d7FF0000000000000;
	mov.b32 	%r133, 0;
	mov.u32 	%r136, %r133;
	@%p4 bra 	$L__BB3_19;
	and.b32  	%r133, %r73, 2147483644;
	mov.f64 	%fd169, 0d7FF0000000000000;
	mov.b32 	%r128, 0;
	mov.u32 	%r136, %r128;
$L__BB3_18:
	setp.gt.f64 	%p5, %fd169, 0d0000000000000000;
	selp.f64 	%fd169, 0d0000000000000000, %fd169, %p5;
	selp.b32 	%r136, %r128, %r136, %p5;
	add.s32 	%r128, %r128, 4;
	setp.ne.s32 	%p6, %r128, %r133;
	@%p6 bra 	$L__BB3_18;
$L__BB3_19:
	setp.eq.s32 	%p7, %r23, 0;
	@%p7 bra 	$L__BB3_22;
	mov.b32 	%r135, 0;
$L__BB3_21:
	.pragma "nounroll";
	setp.gt.f64 	%p8, %fd169, 0d0000000000000000;
	selp.f64 	%fd169, 0d0000000000000000, %fd169, %p8;
	selp.b32 	%r136, %r133, %r136, %p8;
	add.s32 	%r133, %r133, 1;
	add.s32 	%r135, %r135, 1;
	setp.ne.s32 	%p9, %r135, %r23;
	@%p9 bra 	$L__BB3_21;
$L__BB3_22:
	cvta.to.global.u64 	%rd52, %rd20;
	mul.wide.s32 	%rd53, %r1, 4;
	add.s64 	%rd8, %rd52, %rd53;
	ld.global.u32 	%r92, [%rd8];
	setp.eq.s32 	%p19, %r92, %r136;
	@%p19 bra 	$L__BB3_67;
	ld.param.u64 	%rd125, [_Z15assign_clustersPdS_PiS_S0_iiiS0__param_8];
	cvta.to.global.u64 	%rd54, %rd125;
	mov.b32 	%r93, 1;
	st.global.u32 	[%rd54], %r93;
	setp.lt.s32 	%p20, %r72, 1;
	@%p20 bra 	$L__BB3_64;
	mul.lo.s32 	%r39, %r136, %r72;
	mul.lo.s32 	%r40, %r72, %r1;
	add.s32 	%r95, %r72, -1;
	and.b32  	%r41, %r72, 7;
	setp.lt.u32 	%p21, %r95, 7;
	mov.b32 	%r141, 0;
	@%p21 bra 	$L__BB3_43;
	and.b32  	%r141, %r72, 2147483640;
	add.s64 	%rd9, %rd2, 56;
	neg.s32 	%r139, %r141;
	add.s64 	%rd10, %rd3, 32;
	mov.b64 	%rd127, 0;
	mov.u32 	%r137, %r40;
	mov.u32 	%r138, %r39;
$L__BB3_26:
	.pragma "nounroll";
	mul.wide.s32 	%rd56, %r138, 8;
	mul.wide.s32 	%rd57, %r137, 8;
	add.s64 	%rd12, %rd10, %rd57;
	add.s64 	%rd13, %rd9, %rd56;
	ld.global.f64 	%fd84, [%rd12+-32];
	atom.global.add.f64 	%fd85, [%rd13+-56], %fd84;
	ld.global.u32 	%r47, [%rd8];
	setp.eq.s32 	%p22, %r47, -1;
	@%p22 bra 	$L__BB3_28;
	cvt.u32.u64 	%r96, %rd127;
	mad.lo.s32 	%r97, %r47, %r72, %r96;
	mul.wide.s32 	%rd58, %r97, 8;
	add.s64 	%rd59, %rd2, %rd58;
	ld.global.f64 	%fd86, [%rd12+-32];
	neg.f64 	%fd87, %fd86;
	atom.global.add.f64 	%fd88, [%rd59], %fd87;
$L__BB3_28:
	ld.global.f64 	%fd89, [%rd12+-24];
	atom.global.add.f64 	%fd90, [%rd13+-48], %fd89;
	ld.global.u32 	%r48, [%rd8];
	setp.eq.s32 	%p23, %r48, -1;
	@%p23 bra 	$L__BB3_30;
	mul.lo.s32 	%r98, %r48, %r72;
	cvt.s64.s32 	%rd60, %r98;
	add.s64 	%rd61, %rd127, %rd60;
	shl.b64 	%rd62, %rd61, 3;
	add.s64 	%rd63, %rd9, %rd62;
	ld.global.f64 	%fd91, [%rd12+-24];
	neg.f64 	%fd92, %fd91;
	atom.global.add.f64 	%fd93, [%rd63+-48], %fd92;
$L__BB3_30:
	ld.global.f64 	%fd94, [%rd12+-16];
	atom.global.add.f64 	%fd95, [%rd13+-40], %fd94;
	ld.global.u32 	%r49, [%rd8];
	setp.eq.s32 	%p24, %r49, -1;
	@%p24 bra 	$L__BB3_32;
	mul.lo.s32 	%r99, %r49, %r72;
	cvt.s64.s32 	%rd64, %r99;
	add.s64 	%rd65, %rd127, %rd64;
	shl.b64 	%rd66, %rd65, 3;
	add.s64 	%rd67, %rd9, %rd66;
	ld.global.f64 	%fd96, [%rd12+-16];
	neg.f64 	%fd97, %fd96;
	atom.global.add.f64 	%fd98, [%rd67+-40], %fd97;
$L__BB3_32:
	ld.global.f64 	%fd99, [%rd12+-8];
	atom.global.add.f64 	%fd100, [%rd13+-32], %fd99;
	ld.global.u32 	%r50, [%rd8];
	setp.eq.s32 	%p25, %r50, -1;
	@%p25 bra 	$L__BB3_34;
	mul.lo.s32 	%r100, %r50, %r72;
	cvt.s64.s32 	%rd68, %r100;
	add.s64 	%rd69, %rd127, %rd68;
	shl.b64 	%rd70, %rd69, 3;
	add.s64 	%rd71, %rd9, %rd70;
	ld.global.f64 	%fd101, [%rd12+-8];
	neg.f64 	%fd102, %fd101;
	atom.global.add.f64 	%fd103, [%rd71+-32], %fd102;
$L__BB3_34:
	ld.global.f64 	%fd104, [%rd12];
	atom.global.add.f64 	%fd105, [%rd13+-24], %fd104;
	ld.global.u32 	%r51, [%rd8];
	setp.eq.s32 	%p26, %r51, -1;
	@%p26 bra 	$L__BB3_36;
	mul.lo.s32 	%r101, %r51, %r72;
	cvt.s64.s32 	%rd72, %r101;
	add.s64 	%rd73, %rd127, %rd72;
	shl.b64 	%rd74, %rd73, 3;
	add.s64 	%rd75, %rd9, %rd74;
	ld.global.f64 	%fd106, [%rd12];
	neg.f64 	%fd107, %fd106;
	atom.global.add.f64 	%fd108, [%rd75+-24], %fd107;
$L__BB3_36:
	ld.global.f64 	%fd109, [%rd12+8];
	atom.global.add.f64 	%fd110, [%rd13+-16], %fd109;
	ld.global.u32 	%r52, [%rd8];
	setp.eq.s32 	%p27, %r52, -1;
	@%p27 bra 	$L__BB3_38;
	mul.lo.s32 	%r102, %r52, %r72;
	cvt.s64.s32 	%rd76, %r102;
	add.s64 	%rd77, %rd127, %rd76;
	shl.b64 	%rd78, %rd77, 3;
	add.s64 	%rd79, %rd9, %rd78;
	ld.global.f64 	%fd111, [%rd12+8];
	neg.f64 	%fd112, %fd111;
	atom.global.add.f64 	%fd113, [%rd79+-16], %fd112;
$L__BB3_38:
	ld.global.f64 	%fd114, [%rd12+16];
	atom.global.add.f64 	%fd115, [%rd13+-8], %fd114;
	ld.global.u32 	%r53, [%rd8];
	setp.eq.s32 	%p28, %r53, -1;
	@%p28 bra 	$L__BB3_40;
	mul.lo.s32 	%r103, %r53, %r72;
	cvt.s64.s32 	%rd80, %r103;
	add.s64 	%rd81, %rd127, %rd80;
	shl.b64 	%rd82, %rd81, 3;
	add.s64 	%rd83, %rd9, %rd82;
	ld.global.f64 	%fd116, [%rd12+16];
	neg.f64 	%fd117, %fd116;
	atom.global.add.f64 	%fd118, [%rd83+-8], %fd117;
$L__BB3_40:
	ld.global.f64 	%fd119, [%rd12+24];
	atom.global.add.f64 	%fd120, [%rd13], %fd119;
	ld.global.u32 	%r54, [%rd8];
	setp.eq.s32 	%p29, %r54, -1;
	@%p29 bra 	$L__BB3_42;
	mul.lo.s32 	%r104, %r54, %r72;
	cvt.s64.s32 	%rd84, %r104;
	add.s64 	%rd85, %rd127, %rd84;
	shl.b64 	%rd86, %rd85, 3;
	add.s64 	%rd87, %rd9, %rd86;
	ld.global.f64 	%fd121, [%rd12+24];
	neg.f64 	%fd122, %fd121;
	atom.global.add.f64 	%fd123, [%rd87], %fd122;
$L__BB3_42:
	add.s64 	%rd127, %rd127, 8;
	add.s32 	%r139, %r139, 8;
	add.s32 	%r138, %r138, 8;
	add.s32 	%r137, %r137, 8;
	setp.ne.s32 	%p30, %r139, 0;
	@%p30 bra 	$L__BB3_26;
$L__BB3_43:
	setp.eq.s32 	%p31, %r41, 0;
	@%p31 bra 	$L__BB3_64;
	and.b32  	%r59, %r72, 3;
	setp.lt.u32 	%p32, %r41, 4;
	@%p32 bra 	$L__BB3_54;
	add.s32 	%r105, %r141, %r39;
	mul.wide.s32 	%rd88, %r105, 8;
	add.s64 	%rd15, %rd2, %rd88;
	add.s32 	%r106, %r141, %r40;
	mul.wide.s32 	%rd89, %r106, 8;
	add.s64 	%rd16, %rd3, %rd89;
	ld.global.f64 	%fd124, [%rd16];
	atom.global.add.f64 	%fd125, [%rd15], %fd124;
	ld.global.u32 	%r60, [%rd8];
	setp.eq.s32 	%p33, %r60, -1;
	@%p33 bra 	$L__BB3_47;
	mad.lo.s32 	%r107, %r60, %r72, %r141;
	mul.wide.s32 	%rd90, %r107, 8;
	add.s64 	%rd91, %rd2, %rd90;
	ld.global.f64 	%fd126, [%rd16];
	neg.f64 	%fd127, %fd126;
	atom.global.add.f64 	%fd128, [%rd91], %fd127;
$L__BB3_47:
	ld.global.f64 	%fd129, [%rd16+8];
	atom.global.add.f64 	%fd130, [%rd15+8], %fd129;
	ld.global.u32 	%r61, [%rd8];
	setp.eq.s32 	%p34, %r61, -1;
	@%p34 bra 	$L__BB3_49;
	mul.lo.s32 	%r108, %r61, %r72;
	cvt.s64.s32 	%rd92, %r108;
	cvt.u64.u32 	%rd93, %r141;
	add.s64 	%rd94, %rd92, %rd93;
	shl.b64 	%rd95, %rd94, 3;
	add.s64 	%rd96, %rd2, %rd95;
	ld.global.f64 	%fd131, [%rd16+8];
	neg.f64 	%fd132, %fd131;
	atom.global.add.f64 	%fd133, [%rd96+8], %fd132;
$L__BB3_49:
	ld.global.f64 	%fd134, [%rd16+16];
	atom.global.add.f64 	%fd135, [%rd15+16], %fd134;
	ld.global.u32 	%r62, [%rd8];
	setp.eq.s32 	%p35, %r62, -1;
	@%p35 bra 	$L__BB3_51;
	mul.lo.s32 	%r109, %r62, %r72;
	cvt.s64.s32 	%rd97, %r109;
	cvt.u64.u32 	%rd98, %r141;
	add.s64 	%rd99, %rd97, %rd98;
	shl.b64 	%rd100, %rd99, 3;
	add.s64 	%rd101, %rd2, %rd100;
	ld.global.f64 	%fd136, [%rd16+16];
	neg.f64 	%fd137, %fd136;
	atom.global.add.f64 	%fd138, [%rd101+16], %fd137;
$L__BB3_51:
	ld.global.f64 	%fd139, [%rd16+24];
	atom.global.add.f64 	%fd140, [%rd15+24], %fd139;
	ld.global.u32 	%r63, [%rd8];
	setp.eq.s32 	%p36, %r63, -1;
	@%p36 bra 	$L__BB3_53;
	mul.lo.s32 	%r110, %r63, %r72;
	cvt.s64.s32 	%rd102, %r110;
	cvt.u64.u32 	%rd103, %r141;
	add.s64 	%rd104, %rd102, %rd103;
	shl.b64 	%rd105, %rd104, 3;
	add.s64 	%rd106, %rd2, %rd105;
	ld.global.f64 	%fd141, [%rd16+24];
	neg.f64 	%fd142, %fd141;
	atom.global.add.f64 	%fd143, [%rd106+24], %fd142;
$L__BB3_53:
	add.s32 	%r141, %r141, 4;
$L__BB3_54:
	setp.eq.s32 	%p37, %r59, 0;
	@%p37 bra 	$L__BB3_64;
	setp.eq.s32 	%p38, %r59, 1;
	@%p38 bra 	$L__BB3_61;
	add.s32 	%r111, %r141, %r39;
	mul.wide.s32 	%rd107, %r111, 8;
	add.s64 	%rd17, %rd2, %rd107;
	add.s32 	%r112, %r141, %r40;
	mul.wide.s32 	%rd108, %r112, 8;
	add.s64 	%rd18, %rd3, %rd108;
	ld.global.f64 	%fd144, [%rd18];
	atom.global.add.f64 	%fd145, [%rd17], %fd144;
	ld.global.u32 	%r66, [%rd8];
	setp.eq.s32 	%p39, %r66, -1;
	@%p39 bra 	$L__BB3_58;
	mad.lo.s32 	%r113, %r66, %r72, %r141;
	mul.wide.s32 	%rd109, %r113, 8;
	add.s64 	%rd110, %rd2, %rd109;
	ld.global.f64 	%fd146, [%rd18];
	neg.f64 	%fd147, %fd146;
	atom.global.add.f64 	%fd148, [%rd110], %fd147;
$L__BB3_58:
	ld.global.f64 	%fd149, [%rd18+8];
	atom.global.add.f64 	%fd150, [%rd17+8], %fd149;
	ld.global.u32 	%r67, [%rd8];
	setp.eq.s32 	%p40, %r67, -1;
	@%p40 bra 	$L__BB3_60;
	mul.lo.s32 	%r114, %r67, %r72;
	cvt.s64.s32 	%rd111, %r114;
	cvt.u64.u32 	%rd112, %r141;
	add.s64 	%rd113, %rd111, %rd112;
	shl.b64 	%rd114, %rd113, 3;
	add.s64 	%rd115, %rd2, %rd114;
	ld.global.f64 	%fd151, [%rd18+8];
	neg.f64 	%fd152, %fd151;
	atom.global.add.f64 	%fd153, [%rd115+8], %fd152;
$L__BB3_60:
	add.s32 	%r141, %r141, 2;
$L__BB3_61:
	and.b32  	%r115, %r72, 1;
	setp.eq.b32 	%p41, %r115, 1;
	not.pred 	%p42, %p41;
	@%p42 bra 	$L__BB3_64;
	add.s32 	%r116, %r141, %r39;
	mul.wide.s32 	%rd116, %r116, 8;
	add.s64 	%rd117, %rd2, %rd116;
	add.s32 	%r117, %r141, %r40;
	mul.wide.s32 	%rd118, %r117, 8;
	add.s64 	%rd19, %rd3, %rd118;
	ld.global.f64 	%fd154, [%rd19];
	atom.global.add.f64 	%fd155, [%rd117], %fd154;
	ld.global.u32 	%r70, [%rd8];
	setp.eq.s32 	%p43, %r70, -1;
	@%p43 bra 	$L__BB3_64;
	mad.lo.s32 	%r118, %r70, %r72, %r141;
	mul.wide.s32 	%rd119, %r118, 8;
	add.s64 	%rd120, %rd2, %rd119;
	ld.global.f64 	%fd156, [%rd19];
	neg.f64 	%fd157, %fd156;
	atom.global.add.f64 	%fd158, [%rd120], %fd157;
$L__BB3_64:
	mul.wide.u32 	%rd121, %r136, 4;
	add.s64 	%rd122, %rd4, %rd121;
	atom.global.add.u32 	%r119, [%rd122], 1;
	ld.global.u32 	%r71, [%rd8];
	setp.eq.s32 	%p44, %r71, -1;
	@%p44 bra 	$L__BB3_66;
	mul.wide.s32 	%rd123, %r71, 4;
	add.s64 	%rd124, %rd4, %rd123;
	atom.global.add.u32 	%r120, [%rd124], -1;
$L__BB3_66:
	st.global.u32 	[%rd8], %r136;
$L__BB3_67:
	ret;

}
	// .globl	_Z16update_centroidsPdS_Piii
.visible .entry _Z16update_centroidsPdS_Piii(
	.param .u64 .ptr .align 1 _Z16update_centroidsPdS_Piii_param_0,
	.param .u64 .ptr .align 1 _Z16update_centroidsPdS_Piii_param_1,
	.param .u64 .ptr .align 1 _Z16update_centroidsPdS_Piii_param_2,
	.param .u32 _Z16update_centroidsPdS_Piii_param_3,
	.param .u32 _Z16update_centroidsPdS_Piii_param_4
)
{
	.reg .pred 	%p<2>;
	.reg .b32 	%r<10>;
	.reg .b64 	%rd<12>;
	.reg .b64 	%fd<4>;

	ld.param.u64 	%rd1, [_Z16update_centroidsPdS_Piii_param_0];
	ld.param.u64 	%rd2, [_Z16update_centroidsPdS_Piii_param_1];
	ld.param.u64 	%rd3, [_Z16update_centroidsPdS_Piii_param_2];
	ld.param.u32 	%r3, [_Z16update_centroidsPdS_Piii_param_3];
	ld.param.u32 	%r2, [_Z16update_centroidsPdS_Piii_param_4];
	mov.u32 	%r4, %ctaid.x;
	mov.u32 	%r5, %ntid.x;
	mov.u32 	%r6, %tid.x;
	mad.lo.s32 	%r1, %r4, %r5, %r6;
	mul.lo.s32 	%r7, %r2, %r3;
	setp.ge.s32 	%p1, %r1, %r7;
	@%p1 bra 	$L__BB4_2;
	cvta.to.global.u64 	%rd4, %rd2;
	cvta.to.global.u64 	%rd5, %rd3;
	cvta.to.global.u64 	%rd6, %rd1;
	div.s32 	%r8, %r1, %r2;
	mul.wide.s32 	%rd7, %r1, 8;
	add.s64 	%rd8, %rd4, %rd7;
	ld.global.f64 	%fd1, [%rd8];
	mul.wide.s32 	%rd9, %r8, 4;
	add.s64 	%rd10, %rd5, %rd9;
	ld.global.u32 	%r9, [%rd10];
	cvt.rn.f64.s32 	%fd2, %r9;
	div.rn.f64 	%fd3, %fd1, %fd2;
	add.s64 	%rd11, %rd6, %rd7;
	st.global.f64 	[%rd11], %fd3;
$L__BB4_2:
	ret;

}


// ===== COMPILED SASS (sm_100) =====

	.target	sm_100

	.elftype	@"ET_EXEC"


//--------------------- .note.nv.tkinfo           --------------------------
	.section	.note.nv.tkinfo,"",@"SHT_NOTE"
	.sectionflags	@"SHF_NOTE_NV_TKINFO"
	.tkinfo
        /*0018*/ 	.word	0x00000002
        /*0030*/ 	.string	""
        /*0030*/ 	.string	"ptxas"
        /*0030*/ 	.string	"Cuda compilation tools, release 13.0, V13.0.88"
        /*0030*/ 	.string	"Build cuda_13.0.r13.0/compiler.36424714_0"
        /*0030*/ 	.string	"-arch sm_100 -m 64 "



//--------------------- .note.nv.cuinfo           --------------------------
	.section	.note.nv.cuinfo,"",@"SHT_NOTE"
	.sectionflags	@"SHF_NOTE_NV_CUINFO"
        /*0018*/ 	.short	0x0002
        /*001a*/ 	.short	0x0064
        /*001c*/ 	.short	0x0082
	.zero		2


//--------------------- .nv.info                  --------------------------
	.section	.nv.info,"",@"SHT_CUDA_INFO"
	.align	4


	//----- nvinfo : EIATTR_REGCOUNT
	.align		4
        /*0000*/ 	.byte	0x04, 0x2f
        /*0002*/ 	.short	(.L_1 - .L_0)
	.align		4
.L_0:
        /*0004*/ 	.word	index@(_Z18blockInclusiveScanPdS_S_i)
        /*0008*/ 	.word	0x00000016


	//----- nvinfo : EIATTR_FRAME_SIZE
	.align		4
.L_1:
        /*000c*/ 	.byte	0x04, 0x11
        /*000e*/ 	.short	(.L_3 - .L_2)
	.align		4
.L_2:
        /*0010*/ 	.word	index@(_Z18blockInclusiveScanPdS_S_i)
        /*0014*/ 	.word	0x00000000


	//----- nvinfo : EIATTR_REGCOUNT
	.align		4
.L_3:
        /*0018*/ 	.byte	0x04, 0x2f
        /*001a*/ 	.short	(.L_5 - .L_4)
	.align		4
.L_4:
        /*001c*/ 	.word	index@(_Z20inclusiveAddBlockSumPdS_i)
        /*0020*/ 	.word	0x0000000c


	//----- nvinfo : EIATTR_FRAME_SIZE
	.align		4
.L_5:
        /*0024*/ 	.byte	0x04, 0x11
        /*0026*/ 	.short	(.L_7 - .L_6)
	.align		4
.L_6:
        /*0028*/ 	.word	index@(_Z20inclusiveAddBlockSumPdS_i)
        /*002c*/ 	.word	0x00000000


	//----- nvinfo : EIATTR_REGCOUNT
	.align		4
.L_7:
        /*0030*/ 	.byte	0x04, 0x2f
        /*0032*/ 	.short	(.L_9 - .L_8)
	.align		4
.L_8:
        /*0034*/ 	.word	index@(_Z16compute_distancePdS_iiiPiiS_)
        /*0038*/ 	.word	0x00000020


	//----- nvinfo : EIATTR_FRAME_SIZE
	.align		4
.L_9:
        /*003c*/ 	.byte	0x04, 0x11
        /*003e*/ 	.short	(.L_11 - .L_10)
	.align		4
.L_10:
        /*0040*/ 	.word	index@(_Z16compute_distancePdS_iiiPiiS_)
        /*0044*/ 	.word	0x00000000


	//----- nvinfo : EIATTR_REGCOUNT
	.align		4
.L_11:
        /*0048*/ 	.byte	0x04, 0x2f
        /*004a*/ 	.short	(.L_13 - .L_12)
	.align		4
.L_12:
        /*004c*/ 	.word	index@(_Z15assign_clustersPdS_PiS_S0_iiiS0_)
        /*0050*/ 	.word	0x00000020


	//----- nvinfo : EIATTR_FRAME_SIZE
	.align		4
.L_13:
        /*0054*/ 	.byte	0x04, 0x11
        /*0056*/ 	.short	(.L_15 - .L_14)
	.align		4
.L_14:
        /*0058*/ 	.word	index@(_Z15assign_clustersPdS_PiS_S0_iiiS0_)
        /*005c*/ 	.word	0x00000000


	//----- nvinfo : EIATTR_REGCOUNT
	.align		4
.L_15:
        /*0060*/ 	.byte	0x04, 0x2f
        /*0062*/ 	.short	(.L_17 - .L_16)
	.align		4
.L_16:
        /*0064*/ 	.word	index@(_Z16update_centroidsPdS_Piii)
        /*0068*/ 	.word	0x00000019


	//----- nvinfo : EIATTR_FRAME_SIZE
	.align		4
.L_17:
        /*006c*/ 	.byte	0x04, 0x11
        /*006e*/ 	.short	(.L_19 - .L_18)
	.align		4
.L_18:
        /*0070*/ 	.word	index@($__internal_0_$__cuda_sm20_div_rn_f64_full)
        /*0074*/ 	.word	0x00000000


	//----- nvinfo : EIATTR_FRAME_SIZE
	.align		4
.L_19:
        /*0078*/ 	.byte	0x04, 0x11
        /*007a*/ 	.short	(.L_21 - .L_20)
	.align		4
.L_20:
        /*007c*/ 	.word	index@(_Z16update_centroidsPdS_Piii)
        /*0080*/ 	.word	0x00000000


	//----- nvinfo : EIATTR_MIN_STACK_SIZE
	.align		4
.L_21:
        /*0084*/ 	.byte	0x04, 0x12
        /*0086*/ 	.short	(.L_23 - .L_22)
	.align		4
.L_22:
        /*0088*/ 	.word	index@(_Z16update_centroidsPdS_Piii)
        /*008c*/ 	.word	0x00000000


	//----- nvinfo : EIATTR_MIN_STACK_SIZE
	.align		4
.L_23:
        /*0090*/ 	.byte	0x04, 0x12
        /*0092*/ 	.short	(.L_25 - .L_24)
	.align		4
.L_24:
        /*0094*/ 	.word	index@(_Z15assign_clustersPdS_PiS_S0_iiiS0_)
        /*0098*/ 	.word	0x00000000


	//----- nvinfo : EIATTR_MIN_STACK_SIZE
	.align		4
.L_25:
        /*009c*/ 	.byte	0x04, 0x12
        /*009e*/ 	.short	(.L_27 - .L_26)
	.align		4
.L_26:
        /*00a0*/ 	.word	index@(_Z16compute_distancePdS_iiiPiiS_)
        /*00a4*/ 	.word	0x00000000


	//----- nvinfo : EIATTR_MIN_STACK_SIZE
	.align		4
.L_27:
        /*00a8*/ 	.byte	0x04, 0x12
        /*00aa*/ 	.short	(.L_29 - .L_28)
	.align		4
.L_28:
        /*00ac*/ 	.word	index@(_Z20inclusiveAddBlockSumPdS_i)
        /*00b0*/ 	.word	0x00000000


	//----- nvinfo : EIATTR_MIN_STACK_SIZE
	.align		4
.L_29:
        /*00b4*/ 	.byte	0x04, 0x12
        /*00b6*/ 	.short	(.L_31 - .L_30)
	.align		4
.L_30:
        /*00b8*/ 	.word	index@(_Z18blockInclusiveScanPdS_S_i)
        /*00bc*/ 	.word	0x00000000
.L_31:


//--------------------- .nv.compat                --------------------------
	.section	.nv.compat,"",@"SHT_CUDA_COMPAT_INFO"
	.align	4
        /*0000*/ 	.byte	0x02, 0x09, 0x00, 0x00, 0x02, 0x02, 0x01, 0x00, 0x02, 0x05, 0x05, 0x00, 0x03, 0x07, 0x01, 0x01
        /*0010*/ 	.byte	0x02, 0x03, 0x00, 0x00, 0x02, 0x06, 0x01, 0x00, 0x04, 0x0b, 0x08, 0x00, 0x01, 0x00, 0x00, 0x00
        /*0020*/ 	.byte	0x00, 0x00, 0x00, 0x00


//--------------------- .nv.info._Z16update_centroidsPdS_Piii --------------------------
	.section	.nv.info._Z16update_centroidsPdS_Piii,"",@"SHT_CUDA_INFO"
	.sectionflags	@""
	.align	4


	//----- nvinfo : EIATTR_CUDA_API_VERSION
	.align		4
        /*0000*/ 	.byte	0x04, 0x37
        /*0002*/ 	.short	(.L_33 - .L_32)
.L_32:
        /*0004*/ 	.word	0x00000082


	//----- nvinfo : EIATTR_KPARAM_INFO
	.align		4
.L_33:
        /*0008*/ 	.byte	0x04, 0x17
        /*000a*/ 	.short	(.L_35 - .L_34)
.L_34:
        /*000c*/ 	.word	0x00000000
        /*0010*/ 	.short	0x0004
        /*0012*/ 	.short	0x001c
        /*0014*/ 	.byte	0x00, 0xf0, 0x11, 0x00


	//----- nvinfo : EIATTR_KPARAM_INFO
	.align		4
.L_35:
        /*0018*/ 	.byte	0x04, 0x17
        /*001a*/ 	.short	(.L_37 - .L_36)
.L_36:
        /*001c*/ 	.word	0x00000000
        /*0020*/ 	.short	0x0003
        /*0022*/ 	.short	0x0018
        /*0024*/ 	.byte	0x00, 0xf0, 0x11, 0x00


	//----- nvinfo : EIATTR_KPARAM_INFO
	.align		4
.L_37:
        /*0028*/ 	.byte	0x04, 0x17
        /*002a*/ 	.short	(.L_39 - .L_38)
.L_38:
        /*002c*/ 	.word	0x00000000
        /*0030*/ 	.short	0x0002
        /*0032*/ 	.short	0x0010
        /*0034*/ 	.byte	0x00, 0xf5, 0x21, 0x00


	//----- nvinfo : EIATTR_KPARAM_INFO
	.align		4
.L_39:
        /*0038*/ 	.byte	0x04, 0x17
        /*003a*/ 	.short	(.L_41 - .L_40)
.L_40:
        /*003c*/ 	.word	0x00000000
        /*0040*/ 	.short	0x0001
        /*0042*/ 	.short	0x0008
        /*0044*/ 	.byte	0x00, 0xf5, 0x21, 0x00


	//----- nvinfo : EIATTR_KPARAM_INFO
	.align		4
.L_41:
        /*0048*/ 	.byte	0x04, 0x17
        /*004a*/ 	.short	(.L_43 - .L_42)
.L_42:
        /*004c*/ 	.word	0x00000000
        /*0050*/ 	.short	0x0000
        /*0052*/ 	.short	0x0000
        /*0054*/ 	.byte	0x00, 0xf5, 0x21, 0x00


	//----- nvinfo : EIATTR_SPARSE_MMA_MASK
	.align		4
.L_43:
        /*0058*/ 	.byte	0x03, 0x50
        /*005a*/ 	.short	0x0000


	//----- nvinfo : EIATTR_MAXREG_COUNT
	.align		4
        /*005c*/ 	.byte	0x03, 0x1b
        /*005e*/ 	.short	0x00ff


	//----- nvinfo : EIATTR_MERCURY_ISA_VERSION
	.align		4
        /*0060*/ 	.byte	0x03, 0x5f
        /*0062*/ 	.short	0x0101


	//----- nvinfo : EIATTR_VRC_CTA_INIT_COUNT
	.align		4
        /*0064*/ 	.byte	0x02, 0x4a
	.zero		1
	.zero		1


	//----- nvinfo : EIATTR_EXIT_INSTR_OFFSETS
	.align		4
        /*0068*/ 	.byte	0x04, 0x1c
        /*006a*/ 	.short	(.L_45 - .L_44)


	//   ....[0]....
.L_44:
        /*006c*/ 	.word	0x00000080


	//   ....[1]....
        /*0070*/ 	.word	0x000003d0


	//----- nvinfo : EIATTR_CRS_STACK_SIZE
	.align		4
.L_45:
        /*0074*/ 	.byte	0x04, 0x1e
        /*0076*/ 	.short	(.L_47 - .L_46)
.L_46:
        /*0078*/ 	.word	0x00000000


	//----- nvinfo : EIATTR_CBANK_PARAM_SIZE
	.align		4
.L_47:
        /*007c*/ 	.byte	0x03, 0x19
        /*007e*/ 	.short	0x0020


	//----- nvinfo : EIATTR_PARAM_CBANK
	.align		4
        /*0080*/ 	.byte	0x04, 0x0a
        /*0082*/ 	.short	(.L_49 - .L_48)
	.align		4
.L_48:
        /*0084*/ 	.word	index@(.nv.constant0._Z16update_centroidsPdS_Piii)
        /*0088*/ 	.short	0x0380
        /*008a*/ 	.short	0x0020


	//----- nvinfo : EIATTR_SW_WAR
	.align		4
.L_49:
        /*008c*/ 	.byte	0x04, 0x36
        /*008e*/ 	.short	(.L_51 - .L_50)
.L_50:
        /*0090*/ 	.word	0x00000008
.L_51:


//--------------------- .nv.info._Z15assign_clustersPdS_PiS_S0_iiiS0_ --------------------------
	.section	.nv.info._Z15assign_clustersPdS_PiS_S0_iiiS0_,"",@"SHT_CUDA_INFO"
	.sectionflags	@""
	.align	4


	//----- nvinfo : EIATTR_CUDA_API_VERSION
	.align		4
        /*0000*/ 	.byte	0x04, 0x37
        /*0002*/ 	.short	(.L_53 - .L_52)
.L_52:
        /*0004*/ 	.word	0x00000082


	//----- nvinfo : EIATTR_KPARAM_INFO
	.align		4
.L_53:
        /*0008*/ 	.byte	0x04, 0x17
        /*000a*/ 	.short	(.L_55 - .L_54)
.L_54:
        /*000c*/ 	.word	0x00000000
        /*0010*/ 	.short	0x0008
        /*0012*/ 	.short	0x0038
        /*0014*/ 	.byte	0x00, 0xf5, 0x21, 0x00


	//----- nvinfo : EIATTR_KPARAM_INFO
	.align		4
.L_55:
        /*0018*/ 	.byte	0x04, 0x17
        /*001a*/ 	.short	(.L_57 - .L_56)
.L_56:
        /*001c*/ 	.word	0x00000000
        /*0020*/ 	.short	0x0007
        /*0022*/ 	.short	0x0030
        /*0024*/ 	.byte	0x00, 0xf0, 0x11, 0x00


	//----- nvinfo : EIATTR_KPARAM_INFO
	.align		4
.L_57:
        /*0028*/ 	.byte	0x04, 0x17
        /*002a*/ 	.short	(.L_59 - .L_58)
.L_58:
        /*002c*/ 	.word	0x00000000
        /*0030*/ 	.short	0x0006
        /*0032*/ 	.short	0x002c
        /*0034*/ 	.byte	0x00, 0xf0, 0x11, 0x00


	//----- nvinfo : EIATTR_KPARAM_INFO
	.align		4
.L_59:
        /*0038*/ 	.byte	0x04, 0x17
        /*003a*/ 	.short	(.L_61 - .L_60)
.L_60:
        /*003c*/ 	.word	0x00000000
        /*0040*/ 	.short	0x0005
        /*0042*/ 	.short	0x0028
        /*0044*/ 	.byte	0x00, 0xf0, 0x11, 0x00


	//----- nvinfo : EIATTR_KPARAM_INFO
	.align		4
.L_61:
        /*0048*/ 	.byte	0x04, 0x17
        /*004a*/ 	.short	(.L_63 - .L_62)
.L_62:
        /*004c*/ 	.word	0x00000000
        /*0050*/ 	.short	0x0004
        /*0052*/ 	.short	0x0020
        /*0054*/ 	.byte	0x00, 0xf5, 0x21, 0x00


	//----- nvinfo : EIATTR_KPARAM_INFO
	.align		4
.L_63:
        /*0058*/ 	.byte	0x04, 0x17
        /*005a*/ 	.short	(.L_65 - .L_64)
.L_64:
        /*005c*/ 	.word	0x00000000
        /*0060*/ 	.short	0x0003
        /*0062*/ 	.short	0x0018
        /*0064*/ 	.byte	0x00, 0xf5, 0x21, 0x00


	//----- nvinfo : EIATTR_KPARAM_INFO
	.align		4
.L_65:
        /*0068*/ 	.byte	0x04, 0x17
        /*006a*/ 	.short	(.L_67 - .L_66)
.L_66:
        /*006c*/ 	.word	0x00000000
        /*0070*/ 	.short	0x0002
        /*0072*/ 	.short	0x0010
        /*0074*/ 	.byte	0x00, 0xf5, 0x21, 0x00


	//----- nvinfo : EIATTR_KPARAM_INFO
	.align		4
.L_67:
        /*0078*/ 	.byte	0x04, 0x17
        /*007a*/ 	.short	(.L_69 - .L_68)
.L_68:
        /*007c*/ 	.word	0x00000000
        /*0080*/ 	.short	0x0001
        /*0082*/ 	.short	0x0008
        /*0084*/ 	.byte	0x00, 0xf5, 0x21, 0x00


	//----- nvinfo : EIATTR_KPARAM_INFO
	.align		4
.L_69:
        /*0088*/ 	.byte	0x04, 0x17
        /*008a*/ 	.short	(.L_71 - .L_70)
.L_70:
        /*008c*/ 	.word	0x00000000
        /*0090*/ 	.short	0x0000
        /*0092*/ 	.short	0x0000
        /*0094*/ 	.byte	0x00, 0xf5, 0x21, 0x00


	//----- nvinfo : EIATTR_SPARSE_MMA_MASK
	.align		4
.L_71:
        /*0098*/ 	.byte	0x03, 0x50
        /*009a*/ 	.short	0x0000


	//----- nvinfo : EIATTR_MAXREG_COUNT
	.align		4
        /*009c*/ 	.byte	0x03, 0x1b
        /*009e*/ 	.short	0x00ff


	//----- nvinfo : EIATTR_MERCURY_ISA_VERSION
	.align		4
        /*00a0*/ 	.byte	0x03, 0x5f
        /*00a2*/ 	.short	0x0101


	//----- nvinfo : EIATTR_VRC_CTA_INIT_COUNT
	.align		4
        /*00a4*/ 	.byte	0x02, 0x4a
	.zero		1
	.zero		1


	//----- nvinfo : EIATTR_EXIT_INSTR_OFFSETS
	.align		4
        /*00a8*/ 	.byte	0x04, 0x1c
        /*00aa*/ 	.short	(.L_73 - .L_72)


	//   ....[0]....
.L_72:
        /*00ac*/ 	.word	0x00000070


	//   ....[1]....
        /*00b0*/ 	.word	0x00000eb0


	//   ....[2]....
        /*00b4*/ 	.word	0x000021c0


	//----- nvinfo : EIATTR_CRS_STACK_SIZE
	.align		4
.L_73:
        /*00b8*/ 	.byte	0x04, 0x1e
        /*00ba*/ 	.short	(.L_75 - .L_74)
.L_74:
        /*00bc*/ 	.word	0x00000000


	//----- nvinfo : EIATTR_CBANK_PARAM_SIZE
	.align		4
.L_75:
        /*00c0*/ 	.byte	0x03, 0x19
        /*00c2*/ 	.short	0x0040


	//----- nvinfo : EIATTR_PARAM_CBANK
	.align		4
        /*00c4*/ 	.byte	0x04, 0x0a
        /*00c6*/ 	.short	(.L_77 - .L_76)
	.align		4
.L_76:
        /*00c8*/ 	.word	index@(.nv.constant0._Z15assign_clustersPdS_PiS_S0_iiiS0_)
        /*00cc*/ 	.short	0x0380
        /*00ce*/ 	.short	0x0040


	//----- nvinfo : EIATTR_SW_WAR
	.align		4
.L_77:
        /*00d0*/ 	.byte	0x04, 0x36
        /*00d2*/ 	.short	(.L_79 - .L_78)
.L_78:
        /*00d4*/ 	.word	0x00000008
.L_79:


//--------------------- .nv.info._Z16compute_distancePdS_iiiPiiS_ --------------------------
	.section	.nv.info._Z16compute_distancePdS_iiiPiiS_,"",@"SHT_CUDA_INFO"
	.sectionflags	@""
	.align	4


	//----- nvinfo : EIATTR_CUDA_API_VERSION
	.align		4
        /*0000*/ 	.byte	0x04, 0x37
        /*0002*/ 	.short	(.L_81 - .L_80)
.L_80:
        /*0004*/ 	.word	0x00000082


	//----- nvinfo : EIATTR_KPARAM_INFO
	.align		4
.L_81:
        /*0008*/ 	.byte	0x04, 0x17
        /*000a*/ 	.short	(.L_83 - .L_82)
.L_82:
        /*000c*/ 	.word	0x00000000
        /*0010*/ 	.short	0x0007
        /*0012*/ 	.short	0x0030
        /*0014*/ 	.byte	0x00, 0xf5, 0x21, 0x00


	//----- nvinfo : EIATTR_KPARAM_INFO
	.align		4
.L_83:
        /*0018*/ 	.byte	0x04, 0x17
        /*001a*/ 	.short	(.L_85 - .L_84)
.L_84:
        /*001c*/ 	.word	0x00000000
        /*0020*/ 	.short	0x0006
        /*0022*/ 	.short	0x0028
        /*0024*/ 	.byte	0x00, 0xf0, 0x11, 0x00


	//----- nvinfo : EIATTR_KPARAM_INFO
	.align		4
.L_85:
        /*0028*/ 	.byte	0x04, 0x17
        /*002a*/ 	.short	(.L_87 - .L_86)
.L_86:
        /*002c*/ 	.word	0x00000000
        /*0030*/ 	.short	0x0005
        /*0032*/ 	.short	0x0020
        /*0034*/ 	.byte	0x00, 0xf5, 0x21, 0x00


	//----- nvinfo : EIATTR_KPARAM_INFO
	.align		4
.L_87:
        /*0038*/ 	.byte	0x04, 0x17
        /*003a*/ 	.short	(.L_89 - .L_88)
.L_88:
        /*003c*/ 	.word	0x00000000
        /*0040*/ 	.short	0x0004
        /*0042*/ 	.short	0x0018
        /*0044*/ 	.byte	0x00, 0xf0, 0x11, 0x00


	//----- nvinfo : EIATTR_KPARAM_INFO
	.align		4
.L_89:
        /*0048*/ 	.byte	0x04, 0x17
        /*004a*/ 	.short	(.L_91 - .L_90)
.L_90:
        /*004c*/ 	.word	0x00000000
        /*0050*/ 	.short	0x0003
        /*0052*/ 	.short	0x0014
        /*0054*/ 	.byte	0x00, 0xf0, 0x11, 0x00


	//----- nvinfo : EIATTR_KPARAM_INFO
	.align		4
.L_91:
        /*0058*/ 	.byte	0x04, 0x17
        /*005a*/ 	.short	(.L_93 - .L_92)
.L_92:
        /*005c*/ 	.word	0x00000000
        /*0060*/ 	.short	0x0002
        /*0062*/ 	.short	0x0010
        /*0064*/ 	.byte	0x00, 0xf0, 0x11, 0x00


	//----- nvinfo : EIATTR_KPARAM_INFO
	.align		4
.L_93:
        /*0068*/ 	.byte	0x04, 0x17
        /*006a*/ 	.short	(.L_95 - .L_94)
.L_94:
        /*006c*/ 	.word	0x00000000
        /*0070*/ 	.short	0x0001
        /*0072*/ 	.short	0x0008
        /*0074*/ 	.byte	0x00, 0xf5, 0x21, 0x00


	//----- nvinfo : EIATTR_KPARAM_INFO
	.align		4
.L_95:
        /*0078*/ 	.byte	0x04, 0x17
        /*007a*/ 	.short	(.L_97 - .L_96)
.L_96:
        /*007c*/ 	.word	0x00000000
        /*0080*/ 	.short	0x0000
        /*0082*/ 	.short	0x0000
        /*0084*/ 	.byte	0x00, 0xf5, 0x21, 0x00


	//----- nvinfo : EIATTR_SPARSE_MMA_MASK
	.align		4
.L_97:
        /*0088*/ 	.byte	0x03, 0x50
        /*008a*/ 	.short	0x0000


	//----- nvinfo : EIATTR_MAXREG_COUNT
	.align		4
        /*008c*/ 	.byte	0x03, 0x1b
        /*008e*/ 	.short	0x00ff


	//----- nvinfo : EIATTR_MERCURY_ISA_VERSION
	.align		4
        /*0090*/ 	.byte	0x03, 0x5f
        /*0092*/ 	.short	0x0101


	//----- nvinfo : EIATTR_VRC_CTA_INIT_COUNT
	.align		4
        /*0094*/ 	.byte	0x02, 0x4a
	.zero		1
	.zero		1


	//----- nvinfo : EIATTR_EXIT_INSTR_OFFSETS
	.align		4
        /*0098*/ 	.byte	0x04, 0x1c
        /*009a*/ 	.short	(.L_99 - .L_98)


	//   ....[0]....
.L_98:
        /*009c*/ 	.word	0x00000070


	//   ....[1]....
        /*00a0*/ 	.word	0x00000db0


	//----- nvinfo : EIATTR_CBANK_PARAM_SIZE
	.align		4
.L_99:
        /*00a4*/ 	.byte	0x03, 0x19
        /*00a6*/ 	.short	0x0038


	//----- nvinfo : EIATTR_PARAM_CBANK
	.align		4
        /*00a8*/ 	.byte	0x04, 0x0a
        /*00aa*/ 	.short	(.L_101 - .L_100)
	.align		4
.L_100:
        /*00ac*/ 	.word	index@(.nv.constant0._Z16compute_distancePdS_iiiPiiS_)
        /*00b0*/ 	.short	0x0380
        /*00b2*/ 	.short	0x0038


	//----- nvinfo : EIATTR_SW_WAR
	.align		4
.L_101:
        /*00b4*/ 	.byte	0x04, 0x36
        /*00b6*/ 	.short	(.L_103 - .L_102)
.L_102:
        /*00b8*/ 	.word	0x00000008
.L_103:


//--------------------- .nv.info._Z20inclusiveAddBlockSumPdS_i --------------------------
	.section	.nv.info._Z20inclusiveAddBlockSumPdS_i,"",@"SHT_CUDA_INFO"
	.sectionflags	@""
	.align	4


	//----- nvinfo : EIATTR_CUDA_API_VERSION
	.align		4
        /*0000*/ 	.byte	0x04, 0x37
        /*0002*/ 	.short	(.L_105 - .L_104)
.L_104:
        /*0004*/ 	.word	0x00000082


	//----- nvinfo : EIATTR_KPARAM_INFO
	.align		4
.L_105:
        /*0008*/ 	.byte	0x04, 0x17
        /*000a*/ 	.short	(.L_107 - .L_106)
.L_106:
        /*000c*/ 	.word	0x00000000
        /*0010*/ 	.short	0x0002
        /*0012*/ 	.short	0x0010
        /*0014*/ 	.byte	0x00, 0xf0, 0x11, 0x00


	//----- nvinfo : EIATTR_KPARAM_INFO
	.align		4
.L_107:
        /*0018*/ 	.byte	0x04, 0x17
        /*001a*/ 	.short	(.L_109 - .L_108)
.L_108:
        /*001c*/ 	.word	0x00000000
        /*0020*/ 	.short	0x0001
        /*0022*/ 	.short	0x0008
        /*0024*/ 	.byte	0x00, 0xf5, 0x21, 0x00


	//----- nvinfo : EIATTR_KPARAM_INFO
	.align		4
.L_109:
        /*0028*/ 	.byte	0x04, 0x17
        /*002a*/ 	.short	(.L_111 - .L_110)
.L_110:
        /*002c*/ 	.word	0x00000000
        /*0030*/ 	.short	0x0000
        /*0032*/ 	.short	0x0000
        /*0034*/ 	.byte	0x00, 0xf5, 0x21, 0x00


	//----- nvinfo : EIATTR_SPARSE_MMA_MASK
	.align		4
.L_111:
        /*0038*/ 	.byte	0x03, 0x50
        /*003a*/ 	.short	0x0000


	//----- nvinfo : EIATTR_MAXREG_COUNT
	.align		4
        /*003c*/ 	.byte	0x03, 0x1b
        /*003e*/ 	.short	0x00ff


	//----- nvinfo : EIATTR_MERCURY_ISA_VERSION
	.align		4
        /*0040*/ 	.byte	0x03, 0x5f
        /*0042*/ 	.short	0x0101


	//----- nvinfo : EIATTR_VRC_CTA_INIT_COUNT
	.align		4
        /*0044*/ 	.byte	0x02, 0x4a
	.zero		1
	.zero		1


	//----- nvinfo : EIATTR_EXIT_INSTR_OFFSETS
	.align		4
        /*0048*/ 	.byte	0x04, 0x1c
        /*004a*/ 	.short	(.L_113 - .L_112)


	//   ....[0]....
.L_112:
        /*004c*/ 	.word	0x00000030


	//   ....[1]....
        /*0050*/ 	.word	0x00000180


	//   ....[2]....
        /*0054*/ 	.word	0x000001d0


	//----- nvinfo : EIATTR_CRS_STACK_SIZE
	.align		4
.L_113:
        /*0058*/ 	.byte	0x04, 0x1e
        /*005a*/ 	.short	(.L_115 - .L_114)
.L_114:
        /*005c*/ 	.word	0x00000000


	//----- nvinfo : EIATTR_CBANK_PARAM_SIZE
	.align		4
.L_115:
        /*0060*/ 	.byte	0x03, 0x19
        /*0062*/ 	.short	0x0014


	//----- nvinfo : EIATTR_PARAM_CBANK
	.align		4
        /*0064*/ 	.byte	0x04, 0x0a
        /*0066*/ 	.short	(.L_117 - .L_116)
	.align		4
.L_116:
        /*0068*/ 	.word	index@(.nv.constant0._Z20inclusiveAddBlockSumPdS_i)
        /*006c*/ 	.short	0x0380
        /*006e*/ 	.short	0x0014


	//----- nvinfo : EIATTR_SW_WAR
	.align		4
.L_117:
        /*0070*/ 	.byte	0x04, 0x36
        /*0072*/ 	.short	(.L_119 - .L_118)
.L_118:
        /*0074*/ 	.word	0x00000008
.L_119:


//--------------------- .nv.info._Z18blockInclusiveScanPdS_S_i --------------------------
	.section	.nv.info._Z18blockInclusiveScanPdS_S_i,"",@"SHT_CUDA_INFO"
	.sectionflags	@""
	.align	4


	//----- nvinfo : EIATTR_CUDA_API_VERSION
	.align		4
        /*0000*/ 	.byte	0x04, 0x37
        /*0002*/ 	.short	(.L_121 - .L_120)
.L_120:
        /*0004*/ 	.word	0x00000082


	//----- nvinfo : EIATTR_KPARAM_INFO
	.align		4
.L_121:
        /*0008*/ 	.byte	0x04, 0x17
        /*000a*/ 	.short	(.L_123 - .L_122)
.L_122:
        /*000c*/ 	.word	0x00000000
        /*0010*/ 	.short	0x0003
        /*0012*/ 	.short	0x0018
        /*0014*/ 	.byte	0x00, 0xf0, 0x11, 0x00


	//----- nvinfo : EIATTR_KPARAM_INFO
	.align		4
.L_123:
        /*0018*/ 	.byte	0x04, 0x17
        /*001a*/ 	.short	(.L_125 - .L_124)
.L_124:
        /*001c*/ 	.word	0x00000000
        /*0020*/ 	.short	0x0002
        /*0022*/ 	.short	0x0010
        /*0024*/ 	.byte	0x00, 0xf5, 0x21, 0x00


	//----- nvinfo : EIATTR_KPARAM_INFO
	.align		4
.L_125:
        /*0028*/ 	.byte	0x04, 0x17
        /*002a*/ 	.short	(.L_127 - .L_126)
.L_126:
        /*002c*/ 	.word	0x00000000
        /*0030*/ 	.short	0x0001
        /*0032*/ 	.short	0x0008
        /*0034*/ 	.byte	0x00, 0xf5, 0x21, 0x00


	//----- nvinfo : EIATTR_KPARAM_INFO
	.align		4
.L_127:
        /*0038*/ 	.byte	0x04, 0x17
        /*003a*/ 	.short	(.L_129 - .L_128)
.L_128:
        /*003c*/ 	.word	0x00000000
        /*0040*/ 	.short	0x0000
        /*0042*/ 	.short	0x0000
        /*0044*/ 	.byte	0x00, 0xf5, 0x21, 0x00


	//----- nvinfo : EIATTR_SPARSE_MMA_MASK
	.align		4
.L_129:
        /*0048*/ 	.byte	0x03, 0x50
        /*004a*/ 	.short	0x0000


	//----- nvinfo : EIATTR_MAXREG_COUNT
	.align		4
        /*004c*/ 	.byte	0x03, 0x1b
        /*004e*/ 	.short	0x00ff


	//----- nvinfo : EIATTR_NUM_BARRIERS
	.align		4
        /*0050*/ 	.byte	0x02, 0x4c
        /*0052*/ 	.byte	0x01
	.zero		1


	//----- nvinfo : EIATTR_MERCURY_ISA_VERSION
	.align		4
        /*0054*/ 	.byte	0x03, 0x5f
        /*0056*/ 	.short	0x0101


	//----- nvinfo : EIATTR_VRC_CTA_INIT_COUNT
	.align		4
        /*0058*/ 	.byte	0x02, 0x4a
	.zero		1
	.zero		1


	//----- nvinfo : EIATTR_EXIT_INSTR_OFFSETS
	.align		4
        /*005c*/ 	.byte	0x04, 0x1c
        /*005e*/ 	.short	(.L_131 - .L_130)


	//   ....[0]....
.L_130:
        /*0060*/ 	.word	0x00000ac0


	//   ....[1]....
        /*0064*/ 	.word	0x00000b10


	//----- nvinfo : EIATTR_CBANK_PARAM_SIZE
	.align		4
.L_131:
        /*0068*/ 	.byte	0x03, 0x19
        /*006a*/ 	.short	0x001c


	//----- nvinfo : EIATTR_PARAM_CBANK
	.align		4
        /*006c*/ 	.byte	0x04, 0x0a
        /*006e*/ 	.short	(.L_133 - .L_132)
	.align		4
.L_132:
        /*0070*/ 	.word	index@(.nv.constant0._Z18blockInclusiveScanPdS_S_i)
        /*0074*/ 	.short	0x0380
        /*0076*/ 	.short	0x001c


	//----- nvinfo : EIATTR_SW_WAR
	.align		4
.L_133:
        /*0078*/ 	.byte	0x04, 0x36
        /*007a*/ 	.short	(.L_135 - .L_134)
.L_134:
        /*007c*/ 	.word	0x00000008
.L_135:


//--------------------- .nv.callgraph             --------------------------
	.section	.nv.callgraph,"",@"SHT_CUDA_CALLGRAPH"
	.align	4
	.sectionentsize	8
	.align		4
        /*0000*/ 	.word	0x00000000
	.align		4
        /*0004*/ 	.word	0xffffffff
	.align		4
        /*0008*/ 	.word	0x00000000
	.align		4
        /*000c*/ 	.word	0xfffffffe
	.align		4
        /*0010*/ 	.word	0x00000000
	.align		4
        /*0014*/ 	.word	0xfffffffd
	.align		4
        /*0018*/ 	.word	0x00000000
	.align		4
        /*001c*/ 	.word	0xfffffffc


//--------------------- .text._Z16update_centroidsPdS_Piii --------------------------
	.section	.text._Z16update_centroidsPdS_Piii,"ax",@progbits
	.align	128
        .global         _Z16update_centroidsPdS_Piii
        .type           _Z16update_centroidsPdS_Piii,@function
        .size           _Z16update_centroidsPdS_Piii,(.L_x_76 - _Z16update_centroidsPdS_Piii)
        .other          _Z16update_centroidsPdS_Piii,@"STO_CUDA_ENTRY STV_DEFAULT"
_Z16update_centroidsPdS_Piii:
.text._Z16update_centroidsPdS_Piii:
[----:B------:R-:W-:Y:S01]  /*0000*/  LDC R1, c[0x0][0x37c] ;  /* 0x0000df00ff017b82 */ /* 0x000fe20000000800 */
[----:B------:R-:W0:Y:S07]  /*0010*/  S2R R5, SR_TID.X ;  /* 0x0000000000057919 */ /* 0x000e2e0000002100 */
[----:B------:R-:W0:Y:S08]  /*0020*/  S2UR UR4, SR_CTAID.X ;  /* 0x00000000000479c3 */ /* 0x000e300000002500 */
[----:B------:R-:W0:Y:S08]  /*0030*/  LDC R0, c[0x0][0x360] ;  /* 0x0000d800ff007b82 */ /* 0x000e300000000800 */
[----:B------:R-:W1:Y:S01]  /*0040*/  LDC.64 R2, c[0x0][0x398] ;  /* 0x0000e600ff027b82 */ /* 0x000e620000000a00 */
[----:B0-----:R-:W-:-:S02]  /*0050*/  IMAD R0, R0, UR4, R5 ;  /* 0x0000000400007c24 */ /* 0x001fc4000f8e0205 */
[----:B-1----:R-:W-:-:S05]  /*0060*/  IMAD R5, R3, R2, RZ ;  /* 0x0000000203057224 */ /* 0x002fca00078e02ff */
[----:B------:R-:W-:-:S13]  /*0070*/  ISETP.GE.AND P0, PT, R0, R5, PT ;  /* 0x000000050000720c */ /* 0x000fda0003f06270 */
[----:B------:R-:W-:Y:S05]  /*0080*/  @P0 EXIT ;  /* 0x000000000000094d */ /* 0x000fea0003800000 */
[----:B------:R-:W-:Y:S01]  /*0090*/  IABS R7, R3 ;  /* 0x0000000300077213 */ /* 0x000fe20000000000 */
[----:B------:R-:W0:Y:S01]  /*00a0*/  LDCU.64 UR4, c[0x0][0x358] ;  /* 0x00006b00ff0477ac */ /* 0x000e220008000a00 */
[----:B------:R-:W-:Y:S02]  /*00b0*/  IABS R8, R0 ;  /* 0x0000000000087213 */ /* 0x000fe40000000000 */
[----:B------:R-:W1:Y:S08]  /*00c0*/  I2F.RP R2, R7 ;  /* 0x0000000700027306 */ /* 0x000e700000209400 */
[----:B-1----:R-:W1:Y:S02]  /*00d0*/  MUFU.RCP R2, R2 ;  /* 0x0000000200027308 */ /* 0x002e640000001000 */
[----:B-1----:R-:W-:-:S06]  /*00e0*/  VIADD R4, R2, 0xffffffe ;  /* 0x0ffffffe02047836 */ /* 0x002fcc0000000000 */
[----:B------:R1:W2:Y:S02]  /*00f0*/  F2I.FTZ.U32.TRUNC.NTZ R5, R4 ;  /* 0x0000000400057305 */ /* 0x0002a4000021f000 */
[----:B-1----:R-:W-:Y:S02]  /*0100*/  IMAD.MOV.U32 R4, RZ, RZ, RZ ;  /* 0x000000ffff047224 */ /* 0x002fe400078e00ff */
[----:B--2---:R-:W-:-:S04]  /*0110*/  IMAD.MOV R6, RZ, RZ, -R5 ;  /* 0x000000ffff067224 */ /* 0x004fc800078e0a05 */
[----:B------:R-:W-:-:S04]  /*0120*/  IMAD R9, R6, R7, RZ ;  /* 0x0000000706097224 */ /* 0x000fc800078e02ff */
[----:B------:R-:W-:-:S06]  /*0130*/  IMAD.HI.U32 R5, R5, R9, R4 ;  /* 0x0000000905057227 */ /* 0x000fcc00078e0004 */
[----:B------:R-:W-:Y:S02]  /*0140*/  IMAD.HI.U32 R6, R5, R8, RZ ;  /* 0x0000000805067227 */ /* 0x000fe400078e00ff */
[----:B------:R-:W1:Y:S02]  /*0150*/  LDC.64 R4, c[0x0][0x390] ;  /* 0x0000e400ff047b82 */ /* 0x000e640000000a00 */
[----:B------:R-:W-:-:S04]  /*0160*/  IMAD.MOV R2, RZ, RZ, -R6 ;  /* 0x000000ffff027224 */ /* 0x000fc800078e0a06 */
[----:B------:R-:W-:-:S05]  /*0170*/  IMAD R2, R7, R2, R8 ;  /* 0x0000000207027224 */ /* 0x000fca00078e0208 */
[----:B------:R-:W-:-:S13]  /*0180*/  ISETP.GT.U32.AND P1, PT, R7, R2, PT ;  /* 0x000000020700720c */ /* 0x000fda0003f24070 */
[----:B------:R-:W-:Y:S02]  /*0190*/  @!P1 IMAD.IADD R2, R2, 0x1, -R7 ;  /* 0x0000000102029824 */ /* 0x000fe400078e0a07 */
[----:B------:R-:W-:Y:S01]  /*01a0*/  @!P1 VIADD R6, R6, 0x1 ;  /* 0x0000000106069836 */ /* 0x000fe20000000000 */
[----:B------:R-:W-:Y:S02]  /*01b0*/  ISETP.NE.AND P1, PT, R3, RZ, PT ;  /* 0x000000ff0300720c */ /* 0x000fe40003f25270 */
[----:B------:R-:W-:Y:S02]  /*01c0*/  ISETP.GE.U32.AND P0, PT, R2, R7, PT ;  /* 0x000000070200720c */ /* 0x000fe40003f06070 */
[----:B------:R-:W-:-:S04]  /*01d0*/  LOP3.LUT R2, R0, R3, RZ, 0x3c, !PT ;  /* 0x0000000300027212 */ /* 0x000fc800078e3cff */
[----:B------:R-:W-:-:S07]  /*01e0*/  ISETP.GE.AND P2, PT, R2, RZ, PT ;  /* 0x000000ff0200720c */ /* 0x000fce0003f46270 */
[----:B------:R-:W-:-:S06]  /*01f0*/  @P0 VIADD R6, R6, 0x1 ;  /* 0x0000000106060836 */ /* 0x000fcc0000000000 */
[----:B------:R-:W-:Y:S01]  /*0200*/  @!P2 IMAD.MOV R6, RZ, RZ, -R6 ;  /* 0x000000ffff06a224 */ /* 0x000fe200078e0a06 */
[----:B------:R-:W-:-:S05]  /*0210*/  @!P1 LOP3.LUT R6, RZ, R3, RZ, 0x33, !PT ;  /* 0x00000003ff069212 */ /* 0x000fca00078e33ff */
[----:B-1----:R-:W-:Y:S02]  /*0220*/  IMAD.WIDE R2, R6, 0x4, R4 ;  /* 0x0000000406027825 */ /* 0x002fe400078e0204 */
[----:B------:R-:W1:Y:S03]  /*0230*/  LDC.64 R6, c[0x0][0x388] ;  /* 0x0000e200ff067b82 */ /* 0x000e660000000a00 */
[----:B0-----:R-:W2:Y:S01]  /*0240*/  LDG.E R4, desc[UR4][R2.64] ;  /* 0x0000000402047981 */ /* 0x001ea2000c1e1900 */
[----:B-1----:R-:W-:-:S06]  /*0250*/  IMAD.WIDE R6, R0, 0x8, R6 ;  /* 0x0000000800067825 */ /* 0x002fcc00078e0206 */
[----:B------:R-:W3:Y:S01]  /*0260*/  LDG.E.64 R6, desc[UR4][R6.64] ;  /* 0x0000000406067981 */ /* 0x000ee2000c1e1b00 */
[----:B------:R-:W-:Y:S01]  /*0270*/  IMAD.MOV.U32 R8, RZ, RZ, 0x1 ;  /* 0x00000001ff087424 */ /* 0x000fe200078e00ff */
[----:B------:R-:W-:Y:S01]  /*0280*/  BSSY.RECONVERGENT B0, `(.L_x_0) ;  /* 0x0000011000007945 */ /* 0x000fe20003800200 */
[----:B--2---:R-:W0:Y:S08]  /*0290*/  I2F.F64 R4, R4 ;  /* 0x0000000400047312 */ /* 0x004e300000201c00 */
[----:B0-----:R-:W0:Y:S01]  /*02a0*/  MUFU.RCP64H R9, R5 ;  /* 0x0000000500097308 */ /* 0x001e220000001800 */
[----:B---3--:R-:W-:Y:S01]  /*02b0*/  FSETP.GEU.AND P1, PT, |R7|, 6.5827683646048100446e-37, PT ;  /* 0x036000000700780b */ /* 0x008fe20003f2e200 */
[----:B0-----:R-:W-:-:S08]  /*02c0*/  DFMA R10, -R4, R8, 1 ;  /* 0x3ff00000040a742b */ /* 0x001fd00000000108 */
[----:B------:R-:W-:-:S08]  /*02d0*/  DFMA R10, R10, R10, R10 ;  /* 0x0000000a0a0a722b */ /* 0x000fd0000000000a */
[----:B------:R-:W-:-:S08]  /*02e0*/  DFMA R10, R8, R10, R8 ;  /* 0x0000000a080a722b */ /* 0x000fd00000000008 */
[----:B------:R-:W-:-:S08]  /*02f0*/  DFMA R8, -R4, R10, 1 ;  /* 0x3ff000000408742b */ /* 0x000fd0000000010a */
[----:B------:R-:W-:-:S08]  /*0300*/  DFMA R8, R10, R8, R10 ;  /* 0x000000080a08722b */ /* 0x000fd0000000000a */
[----:B------:R-:W-:-:S08]  /*0310*/  DMUL R2, R6, R8 ;  /* 0x0000000806027228 */ /* 0x000fd00000000000 */
[----:B------:R-:W-:-:S08]  /*0320*/  DFMA R10, -R4, R2, R6 ;  /* 0x00000002040a722b */ /* 0x000fd00000000106 */
[----:B------:R-:W-:-:S10]  /*0330*/  DFMA R2, R8, R10, R2 ;  /* 0x0000000a0802722b */ /* 0x000fd40000000002 */
[----:B------:R-:W-:-:S05]  /*0340*/  FFMA R8, RZ, R5, R3 ;  /* 0x00000005ff087223 */ /* 0x000fca0000000003 */
[----:B------:R-:W-:-:S13]  /*0350*/  FSETP.GT.AND P0, PT, |R8|, 1.469367938527859385e-39, PT ;  /* 0x001000000800780b */ /* 0x000fda0003f04200 */
[----:B------:R-:W-:Y:S05]  /*0360*/  @P0 BRA P1, `(.L_x_1) ;  /* 0x0000000000080947 */ /* 0x000fea0000800000 */
[----:B------:R-:W-:-:S07]  /*0370*/  MOV R10, 0x390 ;  /* 0x00000390000a7802 */ /* 0x000fce0000000f00 */
[----:B------:R-:W-:Y:S05]  /*0380*/  CALL.REL.NOINC `($__internal_0_$__cuda_sm20_div_rn_f64_full) ;  /* 0x0000000000147944 */ /* 0x000fea0003c00000 */
.L_x_1:
[----:B------:R-:W-:Y:S05]  /*0390*/  BSYNC.RECONVERGENT B0 ;  /* 0x0000000000007941 */ /* 0x000fea0003800200 */
.L_x_0:
[----:B------:R-:W0:Y:S02]  /*03a0*/  LDC.64 R4, c[0x0][0x380] ;  /* 0x0000e000ff047b82 */ /* 0x000e240000000a00 */
[----:B0-----:R-:W-:-:S05]  /*03b0*/  IMAD.WIDE R4, R0, 0x8, R4 ;  /* 0x0000000800047825 */ /* 0x001fca00078e0204 */
[----:B------:R-:W-:Y:S01]  /*03c0*/  STG.E.64 desc[UR4][R4.64], R2 ;  /* 0x0000000204007986 */ /* 0x000fe2000c101b04 */
[----:B------:R-:W-:Y:S05]  /*03d0*/  EXIT ;  /* 0x000000000000794d */ /* 0x000fea0003800000 */
        .weak           $__internal_0_$__cuda_sm20_div_rn_f64_full
        .type           $__internal_0_$__cuda_sm20_div_rn_f64_full,@function
        .size           $__internal_0_$__cuda_sm20_div_rn_f64_full,(.L_x_76 - $__internal_0_$__cuda_sm20_div_rn_f64_full)
$__internal_0_$__cuda_sm20_div_rn_f64_full:
[C---:B------:R-:W-:Y:S01]  /*03e0*/  FSETP.GEU.AND P0, PT, |R5|.reuse, 1.469367938527859385e-39, PT ;  /* 0x001000000500780b */ /* 0x040fe20003f0e200 */
[----:B------:R-:W-:Y:S01]  /*03f0*/  IMAD.MOV.U32 R16, RZ, RZ, 0x1 ;  /* 0x00000001ff107424 */ /* 0x000fe200078e00ff */
[----:B------:R-:W-:Y:S01]  /*0400*/  LOP3.LUT R2, R5, 0x800fffff, RZ, 0xc0, !PT ;  /* 0x800fffff05027812 */ /* 0x000fe200078ec0ff */
[----:B------:R-:W-:Y:S01]  /*0410*/  BSSY.RECONVERGENT B1, `(.L_x_2) ;  /* 0x0000055000017945 */ /* 0x000fe20003800200 */
[C---:B------:R-:W-:Y:S02]  /*0420*/  FSETP.GEU.AND P2, PT, |R7|.reuse, 1.469367938527859385e-39, PT ;  /* 0x001000000700780b */ /* 0x040fe40003f4e200 */
[----:B------:R-:W-:Y:S01]  /*0430*/  LOP3.LUT R3, R2, 0x3ff00000, RZ, 0xfc, !PT ;  /* 0x3ff0000002037812 */ /* 0x000fe200078efcff */
[----:B------:R-:W-:Y:S01]  /*0440*/  IMAD.MOV.U32 R2, RZ, RZ, R4 ;  /* 0x000000ffff027224 */ /* 0x000fe200078e0004 */
[----:B------:R-:W-:Y:S02]  /*0450*/  LOP3.LUT R11, R7, 0x7ff00000, RZ, 0xc0, !PT ;  /* 0x7ff00000070b7812 */ /* 0x000fe400078ec0ff */
[----:B------:R-:W-:-:S03]  /*0460*/  LOP3.LUT R14, R5, 0x7ff00000, RZ, 0xc0, !PT ;  /* 0x7ff00000050e7812 */ /* 0x000fc600078ec0ff */
[----:B------:R-:W-:Y:S01]  /*0470*/  @!P0 DMUL R2, R4, 8.98846567431157953865e+307 ;  /* 0x7fe0000004028828 */ /* 0x000fe20000000000 */
[----:B------:R-:W-:-:S03]  /*0480*/  ISETP.GE.U32.AND P1, PT, R11, R14, PT ;  /* 0x0000000e0b00720c */ /* 0x000fc60003f26070 */
[----:B------:R-:W-:Y:S01]  /*0490*/  @!P2 LOP3.LUT R12, R5, 0x7ff00000, RZ, 0xc0, !PT ;  /* 0x7ff00000050ca812 */ /* 0x000fe200078ec0ff */
[----:B------:R-:W-:Y:S01]  /*04a0*/  @!P2 IMAD.MOV.U32 R18, RZ, RZ, RZ ;  /* 0x000000ffff12a224 */ /* 0x000fe200078e00ff */
[----:B------:R-:W0:Y:S02]  /*04b0*/  MUFU.RCP64H R17, R3 ;  /* 0x0000000300117308 */ /* 0x000e240000001800 */
[----:B------:R-:W-:Y:S01]  /*04c0*/  @!P2 ISETP.GE.U32.AND P3, PT, R11, R12, PT ;  /* 0x0000000c0b00a20c */ /* 0x000fe20003f66070 */
[----:B------:R-:W-:-:S05]  /*04d0*/  IMAD.MOV.U32 R12, RZ, RZ, 0x1ca00000 ;  /* 0x1ca00000ff0c7424 */ /* 0x000fca00078e00ff */
[----:B------:R-:W-:-:S04]  /*04e0*/  @!P2 SEL R13, R12, 0x63400000, !P3 ;  /* 0x634000000c0da807 */ /* 0x000fc80005800000 */
[----:B------:R-:W-:-:S04]  /*04f0*/  @!P2 LOP3.LUT R13, R13, 0x80000000, R7, 0xf8, !PT ;  /* 0x800000000d0da812 */ /* 0x000fc800078ef807 */
[----:B------:R-:W-:Y:S01]  /*0500*/  @!P2 LOP3.LUT R19, R13, 0x100000, RZ, 0xfc, !PT ;  /* 0x001000000d13a812 */ /* 0x000fe200078efcff */
[----:B0-----:R-:W-:-:S08]  /*0510*/  DFMA R8, R16, -R2, 1 ;  /* 0x3ff000001008742b */ /* 0x001fd00000000802 */
[----:B------:R-:W-:-:S08]  /*0520*/  DFMA R8, R8, R8, R8 ;  /* 0x000000080808722b */ /* 0x000fd00000000008 */
[----:B------:R-:W-:Y:S01]  /*0530*/  DFMA R16, R16, R8, R16 ;  /* 0x000000081010722b */ /* 0x000fe20000000010 */
[----:B------:R-:W-:Y:S01]  /*0540*/  SEL R9, R12, 0x63400000, !P1 ;  /* 0x634000000c097807 */ /* 0x000fe20004800000 */
[----:B------:R-:W-:-:S03]  /*0550*/  IMAD.MOV.U32 R8, RZ, RZ, R6 ;  /* 0x000000ffff087224 */ /* 0x000fc600078e0006 */
[----:B------:R-:W-:-:S03]  /*0560*/  LOP3.LUT R9, R9, 0x800fffff, R7, 0xf8, !PT ;  /* 0x800fffff09097812 */ /* 0x000fc600078ef807 */
[----:B------:R-:W-:-:S03]  /*0570*/  DFMA R20, R16, -R2, 1 ;  /* 0x3ff000001014742b */ /* 0x000fc60000000802 */
[----:B------:R-:W-:-:S05]  /*0580*/  @!P2 DFMA R8, R8, 2, -R18 ;  /* 0x400000000808a82b */ /* 0x000fca0000000812 */
[----:B------:R-:W-:Y:S01]  /*0590*/  DFMA R16, R16, R20, R16 ;  /* 0x000000141010722b */ /* 0x000fe20000000010 */
[----:B------:R-:W-:Y:S02]  /*05a0*/  IMAD.MOV.U32 R21, RZ, RZ, R11 ;  /* 0x000000ffff157224 */ /* 0x000fe400078e000b */
[----:B------:R-:W-:Y:S01]  /*05b0*/  IMAD.MOV.U32 R20, RZ, RZ, R14 ;  /* 0x000000ffff147224 */ /* 0x000fe200078e000e */
[----:B------:R-:W-:Y:S02]  /*05c0*/  @!P0 LOP3.LUT R20, R3, 0x7ff00000, RZ, 0xc0, !PT ;  /* 0x7ff0000003148812 */ /* 0x000fe400078ec0ff */
[----:B------:R-:W-:Y:S02]  /*05d0*/  @!P2 LOP3.LUT R21, R9, 0x7ff00000, RZ, 0xc0, !PT ;  /* 0x7ff000000915a812 */ /* 0x000fe400078ec0ff */
[----:B------:R-:W-:Y:S01]  /*05e0*/  DMUL R18, R16, R8 ;  /* 0x0000000810127228 */ /* 0x000fe20000000000 */
[----:B------:R-:W-:Y:S02]  /*05f0*/  VIADD R22, R20, 0xffffffff ;  /* 0xffffffff14167836 */ /* 0x000fe40000000000 */
[----:B------:R-:W-:-:S05]  /*0600*/  VIADD R13, R21, 0xffffffff ;  /* 0xffffffff150d7836 */ /* 0x000fca0000000000 */
[----:B------:R-:W-:Y:S01]  /*0610*/  DFMA R14, R18, -R2, R8 ;  /* 0x80000002120e722b */ /* 0x000fe20000000008 */
[----:B------:R-:W-:-:S04]  /*0620*/  ISETP.GT.U32.AND P0, PT, R13, 0x7feffffe, PT ;  /* 0x7feffffe0d00780c */ /* 0x000fc80003f04070 */
[----:B------:R-:W-:-:S03]  /*0630*/  ISETP.GT.U32.OR P0, PT, R22, 0x7feffffe, P0 ;  /* 0x7feffffe1600780c */ /* 0x000fc60000704470 */
[----:B------:R-:W-:-:S10]  /*0640*/  DFMA R14, R16, R14, R18 ;  /* 0x0000000e100e722b */ /* 0x000fd40000000012 */
[----:B------:R-:W-:Y:S05]  /*0650*/  @P0 BRA `(.L_x_3) ;  /* 0x00000000006c0947 */ /* 0x000fea0003800000 */
[----:B------:R-:W-:-:S04]  /*0660*/  LOP3.LUT R16, R5, 0x7ff00000, RZ, 0xc0, !PT ;  /* 0x7ff0000005107812 */ /* 0x000fc800078ec0ff */
[CC--:B------:R-:W-:Y:S02]  /*0670*/  VIADDMNMX R6, R11.reuse, -R16.reuse, 0xb9600000, !PT ;  /* 0xb96000000b067446 */ /* 0x0c0fe40007800910 */
[----:B------:R-:W-:Y:S02]  /*0680*/  ISETP.GE.U32.AND P0, PT, R11, R16, PT ;  /* 0x000000100b00720c */ /* 0x000fe40003f06070 */
[----:B------:R-:W-:Y:S02]  /*0690*/  VIMNMX R6, PT, PT, R6, 0x46a00000, PT ;  /* 0x46a0000006067848 */ /* 0x000fe40003fe0100 */
[----:B------:R-:W-:-:S05]  /*06a0*/  SEL R11, R12, 0x63400000, !P0 ;  /* 0x634000000c0b7807 */ /* 0x000fca0004000000 */
[----:B------:R-:W-:Y:S02]  /*06b0*/  IMAD.IADD R11, R6, 0x1, -R11 ;  /* 0x00000001060b7824 */ /* 0x000fe400078e0a0b */
[----:B------:R-:W-:Y:S02]  /*06c0*/  IMAD.MOV.U32 R6, RZ, RZ, RZ ;  /* 0x000000ffff067224 */ /* 0x000fe400078e00ff */
[----:B------:R-:W-:-:S06]  /*06d0*/  VIADD R7, R11, 0x7fe00000 ;  /* 0x7fe000000b077836 */ /* 0x000fcc0000000000 */
[----:B------:R-:W-:-:S10]  /*06e0*/  DMUL R12, R14, R6 ;  /* 0x000000060e0c7228 */ /* 0x000fd40000000000 */
[----:B------:R-:W-:-:S13]  /*06f0*/  FSETP.GTU.AND P0, PT, |R13|, 1.469367938527859385e-39, PT ;  /* 0x001000000d00780b */ /* 0x000fda0003f0c200 */
[----:B------:R-:W-:Y:S05]  /*0700*/  @P0 BRA `(.L_x_4) ;  /* 0x0000000000940947 */ /* 0x000fea0003800000 */
[----:B------:R-:W-:Y:S01]  /*0710*/  DFMA R2, R14, -R2, R8 ;  /* 0x800000020e02722b */ /* 0x000fe20000000008 */
[----:B------:R-:W-:-:S09]  /*0720*/  IMAD.MOV.U32 R6, RZ, RZ, RZ ;  /* 0x000000ffff067224 */ /* 0x000fd200078e00ff */
[C---:B------:R-:W-:Y:S02]  /*0730*/  FSETP.NEU.AND P0, PT, R3.reuse, RZ, PT ;  /* 0x000000ff0300720b */ /* 0x040fe40003f0d000 */
[----:B------:R-:W-:-:S04]  /*0740*/  LOP3.LUT R5, R3, 0x80000000, R5, 0x48, !PT ;  /* 0x8000000003057812 */ /* 0x000fc800078e4805 */
[----:B------:R-:W-:-:S07]  /*0750*/  LOP3.LUT R7, R5, R7, RZ, 0xfc, !PT ;  /* 0x0000000705077212 */ /* 0x000fce00078efcff */
[----:B------:R-:W-:Y:S05]  /*0760*/  @!P0 BRA `(.L_x_4) ;  /* 0x00000000007c8947 */ /* 0x000fea0003800000 */
[----:B------:R-:W-:Y:S01]  /*0770*/  IMAD.MOV R3, RZ, RZ, -R11 ;  /* 0x000000ffff037224 */ /* 0x000fe200078e0a0b */
[----:B------:R-:W-:Y:S01]  /*0780*/  DMUL.RP R6, R14, R6 ;  /* 0x000000060e067228 */ /* 0x000fe20000008000 */
[----:B------:R-:W-:-:S06]  /*0790*/  IMAD.MOV.U32 R2, RZ, RZ, RZ ;  /* 0x000000ffff027224 */ /* 0x000fcc00078e00ff */
[----:B------:R-:W-:-:S03]  /*07a0*/  DFMA R2, R12, -R2, R14 ;  /* 0x800000020c02722b */ /* 0x000fc6000000000e */
[----:B------:R-:W-:-:S03]  /*07b0*/  LOP3.LUT R5, R7, R5, RZ, 0x3c, !PT ;  /* 0x0000000507057212 */ /* 0x000fc600078e3cff */
[----:B------:R-:W-:-:S04]  /*07c0*/  IADD3 R2, PT, PT, -R11, -0x43300000, RZ ;  /* 0xbcd000000b027810 */ /* 0x000fc80007ffe1ff */
[----:B------:R-:W-:-:S04]  /*07d0*/  FSETP.NEU.AND P0, PT, |R3|, R2, PT ;  /* 0x000000020300720b */ /* 0x000fc80003f0d200 */
[----:B------:R-:W-:Y:S02]  /*07e0*/  FSEL R12, R6, R12, !P0 ;  /* 0x0000000c060c7208 */ /* 0x000fe40004000000 */
[----:B------:R-:W-:Y:S01]  /*07f0*/  FSEL R13, R5, R13, !P0 ;  /* 0x0000000d050d7208 */ /* 0x000fe20004000000 */
[----:B------:R-:W-:Y:S06]  /*0800*/  BRA `(.L_x_4) ;  /* 0x0000000000547947 */ /* 0x000fec0003800000 */
.L_x_3:
[----:B------:R-:W-:-:S14]  /*0810*/  DSETP.NAN.AND P0, PT, R6, R6, PT ;  /* 0x000000060600722a */ /* 0x000fdc0003f08000 */
[----:B------:R-:W-:Y:S05]  /*0820*/  @P0 BRA `(.L_x_5) ;  /* 0x0000000000440947 */ /* 0x000fea0003800000 */
[----:B------:R-:W-:-:S14]  /*0830*/  DSETP.NAN.AND P0, PT, R4, R4, PT ;  /* 0x000000040400722a */ /* 0x000fdc0003f08000 */
[----:B------:R-:W-:Y:S05]  /*0840*/  @P0 BRA `(.L_x_6) ;  /* 0x0000000000300947 */ /* 0x000fea0003800000 */
[----:B------:R-:W-:Y:S01]  /*0850*/  ISETP.NE.AND P0, PT, R21, R20, PT ;  /* 0x000000141500720c */ /* 0x000fe20003f05270 */
[----:B------:R-:W-:Y:S02]  /*0860*/  IMAD.MOV.U32 R12, RZ, RZ, 0x0 ;  /* 0x00000000ff0c7424 */ /* 0x000fe400078e00ff */
[----:B------:R-:W-:-:S10]  /*0870*/  IMAD.MOV.U32 R13, RZ, RZ, -0x80000 ;  /* 0xfff80000ff0d7424 */ /* 0x000fd400078e00ff */
[----:B------:R-:W-:Y:S05]  /*0880*/  @!P0 BRA `(.L_x_4) ;  /* 0x0000000000348947 */ /* 0x000fea0003800000 */
[----:B------:R-:W-:Y:S02]  /*0890*/  ISETP.NE.AND P0, PT, R21, 0x7ff00000, PT ;  /* 0x7ff000001500780c */ /* 0x000fe40003f05270 */
[----:B------:R-:W-:Y:S02]  /*08a0*/  LOP3.LUT R13, R7, 0x80000000, R5, 0x48, !PT ;  /* 0x80000000070d7812 */ /* 0x000fe400078e4805 */
[----:B------:R-:W-:-:S13]  /*08b0*/  ISETP.EQ.OR P0, PT, R20, RZ, !P0 ;  /* 0x000000ff1400720c */ /* 0x000fda0004702670 */
[----:B------:R-:W-:Y:S01]  /*08c0*/  @P0 LOP3.LUT R2, R13, 0x7ff00000, RZ, 0xfc, !PT ;  /* 0x7ff000000d020812 */ /* 0x000fe200078efcff */
[----:B------:R-:W-:Y:S02]  /*08d0*/  @!P0 IMAD.MOV.U32 R12, RZ, RZ, RZ ;  /* 0x000000ffff0c8224 */ /* 0x000fe400078e00ff */
[----:B------:R-:W-:Y:S02]  /*08e0*/  @P0 IMAD.MOV.U32 R12, RZ, RZ, RZ ;  /* 0x000000ffff0c0224 */ /* 0x000fe400078e00ff */
[----:B------:R-:W-:Y:S01]  /*08f0*/  @P0 IMAD.MOV.U32 R13, RZ, RZ, R2 ;  /* 0x000000ffff0d0224 */ /* 0x000fe200078e0002 */
[----:B------:R-:W-:Y:S06]  /*0900*/  BRA `(.L_x_4) ;  /* 0x0000000000147947 */ /* 0x000fec0003800000 */
.L_x_6:
[----:B------:R-:W-:Y:S01]  /*0910*/  LOP3.LUT R13, R5, 0x80000, RZ, 0xfc, !PT ;  /* 0x00080000050d7812 */ /* 0x000fe200078efcff */
[----:B------:R-:W-:Y:S01]  /*0920*/  IMAD.MOV.U32 R12, RZ, RZ, R4 ;  /* 0x000000ffff0c7224 */ /* 0x000fe200078e0004 */
[----:B------:R-:W-:Y:S06]  /*0930*/  BRA `(.L_x_4) ;  /* 0x0000000000087947 */ /* 0x000fec0003800000 */
.L_x_5:
[----:B------:R-:W-:Y:S01]  /*0940*/  LOP3.LUT R13, R7, 0x80000, RZ, 0xfc, !PT ;  /* 0x00080000070d7812 */ /* 0x000fe200078efcff */
[----:B------:R-:W-:-:S07]  /*0950*/  IMAD.MOV.U32 R12, RZ, RZ, R6 ;  /* 0x000000ffff0c7224 */ /* 0x000fce00078e0006 */
.L_x_4:
[----:B------:R-:W-:Y:S05]  /*0960*/  BSYNC.RECONVERGENT B1 ;  /* 0x0000000000017941 */ /* 0x000fea0003800200 */
.L_x_2:
[----:B------:R-:W-:Y:S02]  /*0970*/  IMAD.MOV.U32 R11, RZ, RZ, 0x0 ;  /* 0x00000000ff0b7424 */ /* 0x000fe400078e00ff */
[----:B------:R-:W-:Y:S02]  /*0980*/  IMAD.MOV.U32 R2, RZ, RZ, R12 ;  /* 0x000000ffff027224 */ /* 0x000fe400078e000c */
[----:B------:R-:W-:Y:S01]  /*0990*/  IMAD.MOV.U32 R3, RZ, RZ, R13 ;  /* 0x000000ffff037224 */ /* 0x000fe200078e000d */
[----:B------:R-:W-:Y:S06]  /*09a0*/  RET.REL.NODEC R10 `(_Z16update_centroidsPdS_Piii) ;  /* 0xfffffff40a947950 */ /* 0x000fec0003c3ffff */
.L_x_7:
[----:B------:R-:W-:-:S00]  /*09b0*/  BRA `(.L_x_7) ;  /* 0xfffffffc00fc7947 */ /* 0x000fc0000383ffff */
[----:B------:R-:W-:-:S00]  /*09c0*/  NOP ;  /* 0x0000000000007918 */ /* 0x000fc00000000000 */
        /* <DEDUP_REMOVED lines=11> */
.L_x_76:


//--------------------- .text._Z15assign_clustersPdS_PiS_S0_iiiS0_ --------------------------
	.section	.text._Z15assign_clustersPdS_PiS_S0_iiiS0_,"ax",@progbits
	.align	128
        .global         _Z15assign_clustersPdS_PiS_S0_iiiS0_
        .type           _Z15assign_clustersPdS_PiS_S0_iiiS0_,@function
        .size           _Z15assign_clustersPdS_PiS_S0_iiiS0_,(.L_x_78 - _Z15assign_clustersPdS_PiS_S0_iiiS0_)
        .other          _Z15assign_clustersPdS_PiS_S0_iiiS0_,@"STO_CUDA_ENTRY STV_DEFAULT"
_Z15assign_clustersPdS_PiS_S0_iiiS0_:
.text._Z15assign_clustersPdS_PiS_S0_iiiS0_:
[----:B------:R-:W-:Y:S01]  /*0000*/  LDC R1, c[0x0][0x37c] ;  /* 0x0000df00ff017b82 */ /* 0x000fe20000000800 */
[----:B------:R-:W0:Y:S07]  /*0010*/  S2R R3, SR_TID.X ;  /* 0x0000000000037919 */ /* 0x000e2e0000002100 */
[----:B------:R-:W0:Y:S01]  /*0020*/  S2UR UR4, SR_CTAID.X ;  /* 0x00000000000479c3 */ /* 0x000e220000002500 */
[----:B------:R-:W1:Y:S07]  /*0030*/  LDCU UR5, c[0x0][0x3a8] ;  /* 0x00007500ff0577ac */ /* 0x000e6e0008000800 */
[----:B------:R-:W0:Y:S02]  /*0040*/  LDC R0, c[0x0][0x360] ;  /* 0x0000d800ff007b82 */ /* 0x000e240000000800 */
[----:B0-----:R-:W-:-:S05]  /*0050*/  IMAD R0, R0, UR4, R3 ;  /* 0x0000000400007c24 */ /* 0x001fca000f8e0203 */
[----:B-1----:R-:W-:-:S13]  /*0060*/  ISETP.GE.AND P0, PT, R0, UR5, PT ;  /* 0x0000000500007c0c */ /* 0x002fda000bf06270 */
[----:B------:R-:W-:Y:S05]  /*0070*/  @P0 EXIT ;  /* 0x000000000000094d */ /* 0x000fea0003800000 */
[----:B------:R-:W0:Y:S01]  /*0080*/  LDCU UR4, c[0x0][0x3b0] ;  /* 0x00007600ff0477ac */ /* 0x000e220008000800 */
[----:B------:R-:W-:Y:S01]  /*0090*/  IMAD.MOV.U32 R2, RZ, RZ, RZ ;  /* 0x000000ffff027224 */ /* 0x000fe200078e00ff */
[----:B------:R-:W1:Y:S01]  /*00a0*/  LDCU.64 UR12, c[0x0][0x358] ;  /* 0x00006b00ff0c77ac */ /* 0x000e620008000a00 */
[----:B0-----:R-:W-:-:S09]  /*00b0*/  UISETP.GE.AND UP0, UPT, UR4, 0x1, UPT ;  /* 0x000000010400788c */ /* 0x001fd2000bf06270 */
[----:B-1----:R-:W-:Y:S05]  /*00c0*/  BRA.U !UP0, `(.L_x_8) ;  /* 0x0000000d08687547 */ /* 0x002fea000b800000 */
[----:B------:R-:W0:Y:S02]  /*00d0*/  LDC R7, c[0x0][0x3ac] ;  /* 0x0000eb00ff077b82 */ /* 0x000e240000000800 */
[----:B0-----:R-:W-:-:S13]  /*00e0*/  ISETP.GE.AND P0, PT, R7, 0x1, PT ;  /* 0x000000010700780c */ /* 0x001fda0003f06270 */
[----:B------:R-:W-:Y:S05]  /*00f0*/  @!P0 BRA `(.L_x_9) ;  /* 0x00000008003c8947 */ /* 0x000fea0003800000 */
[C---:B------:R-:W-:Y:S01]  /*0100*/  VIADD R2, R7.reuse, 0xffffffff ;  /* 0xffffffff07027836 */ /* 0x040fe20000000000 */
[C---:B------:R-:W-:Y:S01]  /*0110*/  LOP3.LUT R6, R7.reuse, 0x7ffffff8, RZ, 0xc0, !PT ;  /* 0x7ffffff807067812 */ /* 0x040fe200078ec0ff */
[----:B------:R-:W-:Y:S01]  /*0120*/  IMAD R3, R0, R7, RZ ;  /* 0x0000000700037224 */ /* 0x000fe200078e02ff */
[C---:B------:R-:W-:Y:S01]  /*0130*/  LOP3.LUT R4, R7.reuse, 0x7, RZ, 0xc0, !PT ;  /* 0x0000000707047812 */ /* 0x040fe200078ec0ff */
[----:B------:R-:W-:Y:S01]  /*0140*/  IMAD.MOV.U32 R8, RZ, RZ, 0x0 ;  /* 0x00000000ff087424 */ /* 0x000fe200078e00ff */
[----:B------:R-:W-:Y:S01]  /*0150*/  ISETP.GE.U32.AND P0, PT, R2, 0x7, PT ;  /* 0x000000070200780c */ /* 0x000fe20003f06070 */
[----:B------:R-:W-:Y:S01]  /*0160*/  IMAD.MOV.U32 R2, RZ, RZ, RZ ;  /* 0x000000ffff027224 */ /* 0x000fe200078e00ff */
[----:B------:R-:W-:Y:S01]  /*0170*/  LOP3.LUT R5, R7, 0x3, RZ, 0xc0, !PT ;  /* 0x0000000307057812 */ /* 0x000fe200078ec0ff */
[----:B------:R-:W-:Y:S02]  /*0180*/  IMAD.MOV.U32 R7, RZ, RZ, RZ ;  /* 0x000000ffff077224 */ /* 0x000fe400078e00ff */
[----:B------:R-:W-:-:S02]  /*0190*/  IMAD.MOV.U32 R9, RZ, RZ, 0x7ff00000 ;  /* 0x7ff00000ff097424 */ /* 0x000fc400078e00ff */
[----:B------:R-:W-:-:S07]  /*01a0*/  IMAD.MOV R24, RZ, RZ, -R6 ;  /* 0x000000ffff187224 */ /* 0x000fce00078e0a06 */
.L_x_14:
[----:B------:R-:W0:Y:S01]  /*01b0*/  LDC R26, c[0x0][0x3ac] ;  /* 0x0000eb00ff1a7b82 */ /* 0x000e220000000800 */
[----:B------:R-:W-:Y:S01]  /*01c0*/  IMAD.MOV.U32 R22, RZ, RZ, RZ ;  /* 0x000000ffff167224 */ /* 0x000fe200078e00ff */
[----:B------:R-:W-:Y:S01]  /*01d0*/  CS2R R18, SRZ ;  /* 0x0000000000127805 */ /* 0x000fe2000001ff00 */
[----:B0-----:R-:W-:Y:S01]  /*01e0*/  IMAD R25, R7, R26, RZ ;  /* 0x0000001a07197224 */ /* 0x001fe200078e02ff */
[----:B------:R-:W-:Y:S06]  /*01f0*/  @!P0 BRA `(.L_x_10) ;  /* 0x0000000000c88947 */ /* 0x000fec0003800000 */
[----:B------:R-:W0:Y:S01]  /*0200*/  LDC.64 R10, c[0x0][0x388] ;  /* 0x0000e200ff0a7b82 */ /* 0x000e220000000a00 */
[----:B------:R-:W-:Y:S01]  /*0210*/  IMAD.MOV.U32 R28, RZ, RZ, R3 ;  /* 0x000000ffff1c7224 */ /* 0x000fe200078e0003 */
[----:B------:R-:W-:Y:S01]  /*0220*/  CS2R R18, SRZ ;  /* 0x0000000000127805 */ /* 0x000fe2000001ff00 */
[----:B------:R-:W-:Y:S02]  /*0230*/  IMAD.MOV.U32 R27, RZ, RZ, R24 ;  /* 0x000000ffff1b7224 */ /* 0x000fe400078e0018 */
[----:B0-----:R-:W-:-:S03]  /*0240*/  IMAD.WIDE.U32 R10, R25, 0x8, R10 ;  /* 0x00000008190a7825 */ /* 0x001fc600078e000a */
[----:B------:R-:W-:-:S05]  /*0250*/  IADD3 R14, P1, PT, R10, 0x20, RZ ;  /* 0x000000200a0e7810 */ /* 0x000fca0007f3e0ff */
[----:B------:R-:W-:-:S08]  /*0260*/  IMAD.X R15, RZ, RZ, R11, P1 ;  /* 0x000000ffff0f7224 */ /* 0x000fd000008e060b */
.L_x_11:
[----:B------:R-:W0:Y:S01]  /*0270*/  LDC.64 R10, c[0x0][0x380] ;  /* 0x0000e000ff0a7b82 */ /* 0x000e220000000a00 */
[----:B------:R-:W-:Y:S02]  /*0280*/  IMAD.MOV.U32 R12, RZ, RZ, R14 ;  /* 0x000000ffff0c7224 */ /* 0x000fe400078e000e */
[----:B------:R-:W-:-:S05]  /*0290*/  IMAD.MOV.U32 R13, RZ, RZ, R15 ;  /* 0x000000ffff0d7224 */ /* 0x000fca00078e000f */
[----:B------:R-:W2:Y:S04]  /*02a0*/  LDG.E.64 R14, desc[UR12][R12.64+-0x20] ;  /* 0xffffe00c0c0e7981 */ /* 0x000ea8000c1e1b00 */
[----:B------:R-:W3:Y:S01]  /*02b0*/  LDG.E.64 R16, desc[UR12][R12.64+-0x18] ;  /* 0xffffe80c0c107981 */ /* 0x000ee2000c1e1b00 */
[----:B0-----:R-:W-:-:S05]  /*02c0*/  IMAD.WIDE R10, R28, 0x8, R10 ;  /* 0x000000081c0a7825 */ /* 0x001fca00078e020a */
[----:B------:R-:W2:Y:S04]  /*02d0*/  LDG.E.64 R22, desc[UR12][R10.64] ;  /* 0x0000000c0a167981 */ /* 0x000ea8000c1e1b00 */
[----:B------:R-:W3:Y:S01]  /*02e0*/  LDG.E.64 R20, desc[UR12][R10.64+0x8] ;  /* 0x0000080c0a147981 */ /* 0x000ee2000c1e1b00 */
[----:B--2---:R-:W-:-:S03]  /*02f0*/  DADD R14, R22, -R14 ;  /* 0x00000000160e7229 */ /* 0x004fc6000000080e */
[----:B------:R-:W2:Y:S01]  /*0300*/  LDG.E.64 R22, desc[UR12][R10.64+0x10] ;  /* 0x0000100c0a167981 */ /* 0x000ea2000c1e1b00 */
[----:B---3--:R-:W-:-:S03]  /*0310*/  DADD R16, R20, -R16 ;  /* 0x0000000014107229 */ /* 0x008fc60000000810 */
[----:B------:R-:W3:Y:S01]  /*0320*/  LDG.E.64 R20, desc[UR12][R10.64+0x18] ;  /* 0x0000180c0a147981 */ /* 0x000ee2000c1e1b00 */
[----:B------:R-:W-:-:S03]  /*0330*/  DFMA R18, R14, R14, R18 ;  /* 0x0000000e0e12722b */ /* 0x000fc60000000012 */
[----:B------:R-:W2:Y:S05]  /*0340*/  LDG.E.64 R14, desc[UR12][R12.64+-0x10] ;  /* 0xfffff00c0c0e7981 */ /* 0x000eaa000c1e1b00 */
[----:B------:R-:W-:Y:S02]  /*0350*/  DFMA R16, R16, R16, R18 ;  /* 0x000000101010722b */ /* 0x000fe40000000012 */
[----:B------:R-:W3:Y:S01]  /*0360*/  LDG.E.64 R18, desc[UR12][R12.64+-0x8] ;  /* 0xfffff80c0c127981 */ /* 0x000ee2000c1e1b00 */
[----:B--2---:R-:W-:-:S03]  /*0370*/  DADD R14, R22, -R14 ;  /* 0x00000000160e7229 */ /* 0x004fc6000000080e */
[----:B------:R-:W2:Y:S01]  /*0380*/  LDG.E.64 R22, desc[UR12][R10.64+0x28] ;  /* 0x0000280c0a167981 */ /* 0x000ea2000c1e1b00 */
[----:B---3--:R-:W-:-:S04]  /*0390*/  DADD R18, R20, -R18 ;  /* 0x0000000014127229 */ /* 0x008fc80000000812 */
[----:B------:R-:W-:Y:S02]  /*03a0*/  DFMA R20, R14, R14, R16 ;  /* 0x0000000e0e14722b */ /* 0x000fe40000000010 */
[----:B------:R-:W3:Y:S04]  /*03b0*/  LDG.E.64 R14, desc[UR12][R12.64] ;  /* 0x0000000c0c0e7981 */ /* 0x000ee8000c1e1b00 */
[----:B------:R-:W3:Y:S02]  /*03c0*/  LDG.E.64 R16, desc[UR12][R10.64+0x20] ;  /* 0x0000200c0a107981 */ /* 0x000ee4000c1e1b00 */
[----:B------:R-:W-:Y:S02]  /*03d0*/  DFMA R18, R18, R18, R20 ;  /* 0x000000121212722b */ /* 0x000fe40000000014 */
[----:B------:R-:W2:Y:S01]  /*03e0*/  LDG.E.64 R20, desc[UR12][R12.64+0x8] ;  /* 0x0000080c0c147981 */ /* 0x000ea2000c1e1b00 */
[----:B---3--:R-:W-:-:S03]  /*03f0*/  DADD R14, R16, -R14 ;  /* 0x00000000100e7229 */ /* 0x008fc6000000080e */
[----:B------:R-:W3:Y:S01]  /*0400*/  LDG.E.64 R16, desc[UR12][R10.64+0x30] ;  /* 0x0000300c0a107981 */ /* 0x000ee2000c1e1b00 */
[----:B--2---:R-:W-:-:S03]  /*0410*/  DADD R20, R22, -R20 ;  /* 0x0000000016147229 */ /* 0x004fc60000000814 */
[----:B------:R-:W2:Y:S01]  /*0420*/  LDG.E.64 R22, desc[UR12][R10.64+0x38] ;  /* 0x0000380c0a167981 */ /* 0x000ea2000c1e1b00 */
[----:B------:R-:W-:-:S03]  /*0430*/  DFMA R18, R14, R14, R18 ;  /* 0x0000000e0e12722b */ /* 0x000fc60000000012 */
[----:B------:R-:W3:Y:S05]  /*0440*/  LDG.E.64 R14, desc[UR12][R12.64+0x10] ;  /* 0x0000100c0c0e7981 */ /* 0x000eea000c1e1b00 */
[----:B------:R-:W-:Y:S02]  /*0450*/  DFMA R20, R20, R20, R18 ;  /* 0x000000141414722b */ /* 0x000fe40000000012 */
[----:B------:R-:W2:Y:S01]  /*0460*/  LDG.E.64 R18, desc[UR12][R12.64+0x18] ;  /* 0x0000180c0c127981 */ /* 0x000ea2000c1e1b00 */
[----:B------:R-:W-:-:S05]  /*0470*/  VIADD R27, R27, 0x8 ;  /* 0x000000081b1b7836 */ /* 0x000fca0000000000 */
[----:B------:R-:W-:Y:S01]  /*0480*/  ISETP.NE.AND P1, PT, R27, RZ, PT ;  /* 0x000000ff1b00720c */ /* 0x000fe20003f25270 */
[----:B------:R-:W-:Y:S01]  /*0490*/  VIADD R28, R28, 0x8 ;  /* 0x000000081c1c7836 */ /* 0x000fe20000000000 */
[----:B---3--:R-:W-:Y:S02]  /*04a0*/  DADD R14, R16, -R14 ;  /* 0x00000000100e7229 */ /* 0x008fe4000000080e */
[----:B--2---:R-:W-:-:S06]  /*04b0*/  DADD R18, R22, -R18 ;  /* 0x0000000016127229 */ /* 0x004fcc0000000812 */
[----:B------:R-:W-:Y:S01]  /*04c0*/  DFMA R20, R14, R14, R20 ;  /* 0x0000000e0e14722b */ /* 0x000fe20000000014 */
[----:B------:R-:W-:-:S07]  /*04d0*/  IADD3 R14, P2, PT, R12, 0x40, RZ ;  /* 0x000000400c0e7810 */ /* 0x000fce0007f5e0ff */
[----:B------:R-:W-:Y:S01]  /*04e0*/  DFMA R18, R18, R18, R20 ;  /* 0x000000121212722b */ /* 0x000fe20000000014 */
[----:B------:R-:W-:Y:S01]  /*04f0*/  IMAD.X R15, RZ, RZ, R13, P2 ;  /* 0x000000ffff0f7224 */ /* 0x000fe200010e060d */
[----:B------:R-:W-:Y:S09]  /*0500*/  @P1 BRA `(.L_x_11) ;  /* 0xfffffffc00581947 */ /* 0x000ff2000383ffff */
[----:B------:R-:W-:-:S07]  /*0510*/  IMAD.MOV.U32 R22, RZ, RZ, R6 ;  /* 0x000000ffff167224 */ /* 0x000fce00078e0006 */
.L_x_10:
[----:B------:R-:W-:-:S13]  /*0520*/  ISETP.NE.AND P1, PT, R4, RZ, PT ;  /* 0x000000ff0400720c */ /* 0x000fda0003f25270 */
[----:B------:R-:W-:Y:S05]  /*0530*/  @!P1 BRA `(.L_x_12) ;  /* 0x0000000400049947 */ /* 0x000fea0003800000 */
[----:B------:R-:W-:Y:S01]  /*0540*/  VIADD R10, R4, 0xffffffff ;  /* 0xffffffff040a7836 */ /* 0x000fe20000000000 */
[----:B------:R-:W-:-:S04]  /*0550*/  ISETP.NE.AND P2, PT, R5, RZ, PT ;  /* 0x000000ff0500720c */ /* 0x000fc80003f45270 */
[----:B------:R-:W-:-:S13]  /*0560*/  ISETP.GE.U32.AND P1, PT, R10, 0x3, PT ;  /* 0x000000030a00780c */ /* 0x000fda0003f26070 */
[----:B------:R-:W-:Y:S05]  /*0570*/  @!P1 BRA `(.L_x_13) ;  /* 0x0000000000709947 */ /* 0x000fea0003800000 */
[----:B------:R-:W0:Y:S01]  /*0580*/  LDC.64 R12, c[0x0][0x380] ;  /* 0x0000e000ff0c7b82 */ /* 0x000e220000000a00 */
[--C-:B------:R-:W-:Y:S02]  /*0590*/  IMAD.IADD R11, R3, 0x1, R22.reuse ;  /* 0x00000001030b7824 */ /* 0x100fe400078e0216 */
[----:B------:R-:W-:-:S05]  /*05a0*/  IMAD.IADD R15, R25, 0x1, R22 ;  /* 0x00000001190f7824 */ /* 0x000fca00078e0216 */
[----:B------:R-:W1:Y:S01]  /*05b0*/  LDC.64 R28, c[0x0][0x388] ;  /* 0x0000e200ff1c7b82 */ /* 0x000e620000000a00 */
[----:B0-----:R-:W-:-:S07]  /*05c0*/  IMAD.WIDE R12, R11, 0x8, R12 ;  /* 0x000000080b0c7825 */ /* 0x001fce00078e020c */
[----:B------:R-:W0:Y:S01]  /*05d0*/  LDC.64 R10, c[0x0][0x388] ;  /* 0x0000e200ff0a7b82 */ /* 0x000e220000000a00 */
[----:B-1----:R-:W-:Y:S02]  /*05e0*/  IMAD.WIDE.U32 R28, R15, 0x8, R28 ;  /* 0x000000080f1c7825 */ /* 0x002fe400078e001c */
[----:B------:R-:W2:Y:S04]  /*05f0*/  LDG.E.64 R14, desc[UR12][R12.64] ;  /* 0x0000000c0c0e7981 */ /* 0x000ea8000c1e1b00 */
[----:B------:R-:W2:Y:S01]  /*0600*/  LDG.E.64 R20, desc[UR12][R28.64] ;  /* 0x0000000c1c147981 */ /* 0x000ea2000c1e1b00 */
[----:B------:R-:W-:-:S05]  /*0610*/  IADD3 R16, P1, PT, R25, R22, RZ ;  /* 0x0000001619107210 */ /* 0x000fca0007f3e0ff */
[----:B------:R-:W-:Y:S01]  /*0620*/  IMAD.X R17, RZ, RZ, RZ, P1 ;  /* 0x000000ffff117224 */ /* 0x000fe200008e06ff */
[----:B------:R-:W3:Y:S01]  /*0630*/  LDG.E.64 R28, desc[UR12][R12.64+0x18] ;  /* 0x0000180c0c1c7981 */ /* 0x000ee2000c1e1b00 */
[----:B0-----:R-:W-:-:S04]  /*0640*/  LEA R10, P3, R16, R10, 0x3 ;  /* 0x0000000a100a7211 */ /* 0x001fc800078618ff */
[----:B------:R-:W-:Y:S02]  /*0650*/  LEA.HI.X R11, R16, R11, R17, 0x3, P3 ;  /* 0x0000000b100b7211 */ /* 0x000fe400018f1c11 */
[----:B------:R-:W4:Y:S01]  /*0660*/  LDG.E.64 R16, desc[UR12][R12.64+0x8] ;  /* 0x0000080c0c107981 */ /* 0x000f22000c1e1b00 */
[----:B--2---:R-:W-:-:S03]  /*0670*/  DADD R20, R14, -R20 ;  /* 0x000000000e147229 */ /* 0x004fc60000000814 */
[----:B------:R-:W4:Y:S05]  /*0680*/  LDG.E.64 R14, desc[UR12][R10.64+0x8] ;  /* 0x0000080c0a0e7981 */ /* 0x000f2a000c1e1b00 */
[----:B------:R-:W-:Y:S02]  /*0690*/  DFMA R20, R20, R20, R18 ;  /* 0x000000141414722b */ /* 0x000fe40000000012 */
[----:B----4-:R-:W-:Y:S01]  /*06a0*/  DADD R18, R16, -R14 ;  /* 0x0000000010127229 */ /* 0x010fe2000000080e */
[----:B------:R-:W2:Y:S04]  /*06b0*/  LDG.E.64 R16, desc[UR12][R12.64+0x10] ;  /* 0x0000100c0c107981 */ /* 0x000ea8000c1e1b00 */
[----:B------:R-:W2:Y:S04]  /*06c0*/  LDG.E.64 R14, desc[UR12][R10.64+0x10] ;  /* 0x0000100c0a0e7981 */ /* 0x000ea8000c1e1b00 */
[----:B------:R-:W3:Y:S01]  /*06d0*/  LDG.E.64 R10, desc[UR12][R10.64+0x18] ;  /* 0x0000180c0a0a7981 */ /* 0x000ee2000c1e1b00 */
[----:B------:R-:W-:Y:S01]  /*06e0*/  DFMA R20, R18, R18, R20 ;  /* 0x000000121214722b */ /* 0x000fe20000000014 */
[----:B------:R-:W-:Y:S01]  /*06f0*/  VIADD R22, R22, 0x4 ;  /* 0x0000000416167836 */ /* 0x000fe20000000000 */
[----:B--2---:R-:W-:-:S08]  /*0700*/  DADD R14, R16, -R14 ;  /* 0x00000000100e7229 */ /* 0x004fd0000000080e */
[----:B------:R-:W-:Y:S02]  /*0710*/  DFMA R20, R14, R14, R20 ;  /* 0x0000000e0e14722b */ /* 0x000fe40000000014 */
[----:B---3--:R-:W-:-:S08]  /*0720*/  DADD R28, R28, -R10 ;  /* 0x000000001c1c7229 */ /* 0x008fd0000000080a */
[----:B------:R-:W-:-:S11]  /*0730*/  DFMA R18, R28, R28, R20 ;  /* 0x0000001c1c12722b */ /* 0x000fd60000000014 */
.L_x_13:
[----:B------:R-:W-:Y:S05]  /*0740*/  @!P2 BRA `(.L_x_12) ;  /* 0x000000000080a947 */ /* 0x000fea0003800000 */
[----:B------:R-:W-:Y:S01]  /*0750*/  ISETP.NE.AND P1, PT, R5, 0x1, PT ;  /* 0x000000010500780c */ /* 0x000fe20003f25270 */
[----:B------:R-:W0:Y:S08]  /*0760*/  LDC.64 R12, c[0x0][0x388] ;  /* 0x0000e200ff0c7b82 */ /* 0x000e300000000a00 */
[----:B------:R-:W1:Y:S04]  /*0770*/  LDC.64 R14, c[0x0][0x380] ;  /* 0x0000e000ff0e7b82 */ /* 0x000e680000000a00 */
[C---:B------:R-:W-:Y:S01]  /*0780*/  @P1 IADD3 R16, P2, PT, R25.reuse, R22, RZ ;  /* 0x0000001619101210 */ /* 0x040fe20007f5e0ff */
[----:B------:R-:W-:-:S02]  /*0790*/  @P1 IMAD.IADD R23, R25, 0x1, R22 ;  /* 0x0000000119171824 */ /* 0x000fc400078e0216 */
[----:B------:R-:W-:Y:S01]  /*07a0*/  @P1 IMAD.IADD R27, R3, 0x1, R22 ;  /* 0x00000001031b1824 */ /* 0x000fe200078e0216 */
[----:B------:R-:W2:Y:S01]  /*07b0*/  @P1 LDC.64 R10, c[0x0][0x388] ;  /* 0x0000e200ff0a1b82 */ /* 0x000ea20000000a00 */
[----:B------:R-:W-:Y:S02]  /*07c0*/  @P1 IMAD.X R17, RZ, RZ, RZ, P2 ;  /* 0x000000ffff111224 */ /* 0x000fe400010e06ff */
[----:B------:R-:W-:-:S05]  /*07d0*/  @P1 VIADD R22, R22, 0x2 ;  /* 0x0000000216161836 */ /* 0x000fca0000000000 */
[----:B------:R-:W3:Y:S01]  /*07e0*/  LDC.64 R20, c[0x0][0x380] ;  /* 0x0000e000ff147b82 */ /* 0x000ee20000000a00 */
[----:B0-----:R-:W-:-:S06]  /*07f0*/  @P1 IMAD.WIDE.U32 R12, R23, 0x8, R12 ;  /* 0x00000008170c1825 */ /* 0x001fcc00078e000c */
[----:B------:R-:W4:Y:S01]  /*0800*/  @P1 LDG.E.64 R12, desc[UR12][R12.64] ;  /* 0x0000000c0c0c1981 */ /* 0x000f22000c1e1b00 */
[----:B--2---:R-:W-:-:S04]  /*0810*/  @P1 LEA R10, P2, R16, R10, 0x3 ;  /* 0x0000000a100a1211 */ /* 0x004fc800078418ff */
[----:B------:R-:W-:Y:S02]  /*0820*/  @P1 LEA.HI.X R11, R16, R11, R17, 0x3, P2 ;  /* 0x0000000b100b1211 */ /* 0x000fe400010f1c11 */
[----:B------:R-:W0:Y:S01]  /*0830*/  LDC.64 R16, c[0x0][0x388] ;  /* 0x0000e200ff107b82 */ /* 0x000e220000000a00 */
[----:B------:R-:W-:Y:S01]  /*0840*/  LOP3.LUT P2, RZ, R26, 0x1, RZ, 0xc0, !PT ;  /* 0x000000011aff7812 */ /* 0x000fe2000784c0ff */
[----:B-1----:R-:W-:Y:S02]  /*0850*/  @P1 IMAD.WIDE R26, R27, 0x8, R14 ;  /* 0x000000081b1a1825 */ /* 0x002fe400078e020e */
[----:B------:R-:W2:Y:S04]  /*0860*/  @P1 LDG.E.64 R10, desc[UR12][R10.64+0x8] ;  /* 0x0000080c0a0a1981 */ /* 0x000ea8000c1e1b00 */
[----:B------:R-:W4:Y:S06]  /*0870*/  @P1 LDG.E.64 R14, desc[UR12][R26.64] ;  /* 0x0000000c1a0e1981 */ /* 0x000f2c000c1e1b00 */
[----:B------:R-:W-:-:S02]  /*0880*/  @P2 IMAD.IADD R25, R25, 0x1, R22 ;  /* 0x0000000119192824 */ /* 0x000fc400078e0216 */
[----:B------:R-:W-:Y:S02]  /*0890*/  @P2 IMAD.IADD R29, R3, 0x1, R22 ;  /* 0x00000001031d2824 */ /* 0x000fe400078e0216 */
[----:B------:R-:W2:Y:S02]  /*08a0*/  @P1 LDG.E.64 R22, desc[UR12][R26.64+0x8] ;  /* 0x0000080c1a161981 */ /* 0x000ea4000c1e1b00 */
[----:B---3--:R-:W-:-:S04]  /*08b0*/  @P2 IMAD.WIDE R20, R29, 0x8, R20 ;  /* 0x000000081d142825 */ /* 0x008fc800078e0214 */
[----:B0-----:R-:W-:Y:S02]  /*08c0*/  @P2 IMAD.WIDE.U32 R16, R25, 0x8, R16 ;  /* 0x0000000819102825 */ /* 0x001fe400078e0010 */
[----:B------:R-:W3:Y:S04]  /*08d0*/  @P2 LDG.E.64 R20, desc[UR12][R20.64] ;  /* 0x0000000c14142981 */ /* 0x000ee8000c1e1b00 */
[----:B------:R-:W3:Y:S01]  /*08e0*/  @P2 LDG.E.64 R16, desc[UR12][R16.64] ;  /* 0x0000000c10102981 */ /* 0x000ee2000c1e1b00 */
[----:B----4-:R-:W-:-:S08]  /*08f0*/  @P1 DADD R14, R14, -R12 ;  /* 0x000000000e0e1229 */ /* 0x010fd0000000080c */
[----:B------:R-:W-:Y:S02]  /*0900*/  @P1 DFMA R14, R14, R14, R18 ;  /* 0x0000000e0e0e122b */ /* 0x000fe40000000012 */
[----:B--2---:R-:W-:-:S08]  /*0910*/  @P1 DADD R22, R22, -R10 ;  /* 0x0000000016161229 */ /* 0x004fd0000000080a */
[----:B------:R-:W-:Y:S02]  /*0920*/  @P1 DFMA R18, R22, R22, R14 ;  /* 0x000000161612122b */ /* 0x000fe4000000000e */
[----:B---3--:R-:W-:-:S08]  /*0930*/  @P2 DADD R12, R20, -R16 ;  /* 0x00000000140c2229 */ /* 0x008fd00000000810 */
[----:B------:R-:W-:-:S11]  /*0940*/  @P2 DFMA R18, R12, R12, R18 ;  /* 0x0000000c0c12222b */ /* 0x000fd60000000012 */
.L_x_12:
[----:B------:R-:W0:Y:S01]  /*0950*/  LDCU UR4, c[0x0][0x3b0] ;  /* 0x00007600ff0477ac */ /* 0x000e220008000800 */
[----:B------:R-:W-:Y:S01]  /*0960*/  VIADD R10, R7, 0x1 ;  /* 0x00000001070a7836 */ /* 0x000fe20000000000 */
[----:B------:R-:W-:-:S06]  /*0970*/  DSETP.GEU.AND P1, PT, R18, R8, PT ;  /* 0x000000081200722a */ /* 0x000fcc0003f2e000 */
[----:B------:R-:W-:Y:S02]  /*0980*/  FSEL R8, R18, R8, !P1 ;  /* 0x0000000812087208 */ /* 0x000fe40004800000 */
[----:B------:R-:W-:Y:S02]  /*0990*/  FSEL R9, R19, R9, !P1 ;  /* 0x0000000913097208 */ /* 0x000fe40004800000 */
[----:B------:R-:W-:Y:S02]  /*09a0*/  SEL R2, R7, R2, !P1 ;  /* 0x0000000207027207 */ /* 0x000fe40004800000 */
[----:B0-----:R-:W-:-:S13]  /*09b0*/  ISETP.NE.AND P2, PT, R10, UR4, PT ;  /* 0x000000040a007c0c */ /* 0x001fda000bf45270 */
[----:B------:R-:W-:Y:S05]  /*09c0*/  @!P2 BRA `(.L_x_8) ;  /* 0x000000040028a947 */ /* 0x000fea0003800000 */
[----:B------:R-:W-:Y:S01]  /*09d0*/  IMAD.MOV.U32 R7, RZ, RZ, R10 ;  /* 0x000000ffff077224 */ /* 0x000fe200078e000a */
[----:B------:R-:W-:Y:S06]  /*09e0*/  BRA `(.L_x_14) ;  /* 0xfffffff400f07947 */ /* 0x000fec000383ffff */
.L_x_9:
[----:B------:R-:W-:Y:S01]  /*09f0*/  UISETP.GE.U32.AND UP0, UPT, UR4, 0x4, UPT ;  /* 0x000000040400788c */ /* 0x000fe2000bf06070 */
[----:B------:R-:W-:Y:S01]  /*0a00*/  CS2R R2, SRZ ;  /* 0x0000000000027805 */ /* 0x000fe2000001ff00 */
[----:B------:R-:W-:Y:S01]  /*0a10*/  IMAD.MOV.U32 R4, RZ, RZ, 0x0 ;  /* 0x00000000ff047424 */ /* 0x000fe200078e00ff */
[----:B------:R-:W-:Y:S01]  /*0a20*/  ULOP3.LUT UR5, UR4, 0x3, URZ, 0xc0, !UPT ;  /* 0x0000000304057892 */ /* 0x000fe2000f8ec0ff */
[----:B------:R-:W-:-:S05]  /*0a30*/  IMAD.MOV.U32 R5, RZ, RZ, 0x7ff00000 ;  /* 0x7ff00000ff057424 */ /* 0x000fca00078e00ff */
[----:B------:R-:W-:Y:S06]  /*0a40*/  BRA.U !UP0, `(.L_x_15) ;  /* 0x0000000108dc7547 */ /* 0x000fec000b800000 */
[----:B------:R-:W-:Y:S01]  /*0a50*/  ULOP3.LUT UR4, UR4, 0x7ffffffc, URZ, 0xc0, !UPT ;  /* 0x7ffffffc04047892 */ /* 0x000fe2000f8ec0ff */
[----:B------:R-:W-:Y:S02]  /*0a60*/  IMAD.MOV.U32 R6, RZ, RZ, RZ ;  /* 0x000000ffff067224 */ /* 0x000fe400078e00ff */
[----:B------:R-:W-:Y:S01]  /*0a70*/  IMAD.MOV.U32 R2, RZ, RZ, RZ ;  /* 0x000000ffff027224 */ /* 0x000fe200078e00ff */
[----:B------:R-:W-:Y:S01]  /*0a80*/  UISETP.GT.AND UP0, UPT, UR4, URZ, UPT ;  /* 0x000000ff0400728c */ /* 0x000fe2000bf04270 */
[----:B------:R-:W-:Y:S02]  /*0a90*/  IMAD.MOV.U32 R4, RZ, RZ, 0x0 ;  /* 0x00000000ff047424 */ /* 0x000fe400078e00ff */
[----:B------:R-:W-:Y:S02]  /*0aa0*/  IMAD.MOV.U32 R5, RZ, RZ, 0x7ff00000 ;  /* 0x7ff00000ff057424 */ /* 0x000fe400078e00ff */
[----:B------:R-:W-:-:S04]  /*0ab0*/  IMAD.U32 R3, RZ, RZ, UR4 ;  /* 0x00000004ff037e24 */ /* 0x000fc8000f8e00ff */
[----:B------:R-:W-:Y:S05]  /*0ac0*/  BRA.U !UP0, `(.L_x_16) ;  /* 0x0000000108a07547 */ /* 0x000fea000b800000 */
[----:B------:R-:W-:Y:S01]  /*0ad0*/  IMAD.IADD R7, R3, 0x1, -R6 ;  /* 0x0000000103077824 */ /* 0x000fe200078e0a06 */
[----:B------:R-:W-:-:S04]  /*0ae0*/  PLOP3.LUT P0, PT, PT, PT, PT, 0x80, 0x8 ;  /* 0x000000000008781c */ /* 0x000fc80003f0f070 */
[----:B------:R-:W-:-:S13]  /*0af0*/  ISETP.GT.AND P1, PT, R7, 0xc, PT ;  /* 0x0000000c0700780c */ /* 0x000fda0003f24270 */
[----:B------:R-:W-:Y:S05]  /*0b00*/  @!P1 BRA `(.L_x_17) ;  /* 0x0000000000549947 */ /* 0x000fea0003800000 */
[----:B------:R-:W-:Y:S01]  /*0b10*/  PLOP3.LUT P0, PT, PT, PT, PT, 0x8, 0x80 ;  /* 0x000000000080781c */ /* 0x000fe20003f0e170 */
[----:B------:R-:W-:-:S12]  /*0b20*/  VIADD R7, R3, 0xfffffff4 ;  /* 0xfffffff403077836 */ /* 0x000fd80000000000 */
.L_x_18:
[----:B------:R-:W-:-:S06]  /*0b30*/  DSETP.GT.AND P2, PT, R4, RZ, PT ;  /* 0x000000ff0400722a */ /* 0x000fcc0003f44000 */
[----:B------:R-:W-:Y:S02]  /*0b40*/  FSEL R5, R5, RZ, !P2 ;  /* 0x000000ff05057208 */ /* 0x000fe40005000000 */
[----:B------:R-:W-:Y:S02]  /*0b50*/  FSEL R4, R4, RZ, !P2 ;  /* 0x000000ff04047208 */ /* 0x000fe40005000000 */
[----:B------:R-:W-:-:S04]  /*0b60*/  SEL R2, R6, R2, P2 ;  /* 0x0000000206027207 */ /* 0x000fc80001000000 */
[----:B------:R-:W-:-:S06]  /*0b70*/  DSETP.GT.AND P3, PT, R4, RZ, PT ;  /* 0x000000ff0400722a */ /* 0x000fcc0003f64000 */
[----:B------:R-:W-:Y:S02]  /*0b80*/  FSEL R4, R4, RZ, !P3 ;  /* 0x000000ff04047208 */ /* 0x000fe40005800000 */
[----:B------:R-:W-:-:S06]  /*0b90*/  FSEL R5, R5, RZ, !P3 ;  /* 0x000000ff05057208 */ /* 0x000fcc0005800000 */
[----:B------:R-:W-:Y:S01]  /*0ba0*/  DSETP.GT.AND P4, PT, R4, RZ, PT ;  /* 0x000000ff0400722a */ /* 0x000fe20003f84000 */
[----:B------:R-:W-:-:S05]  /*0bb0*/  @P3 VIADD R2, R6, 0x4 ;  /* 0x0000000406023836 */ /* 0x000fca0000000000 */
[----:B------:R-:W-:Y:S02]  /*0bc0*/  FSEL R4, R4, RZ, !P4 ;  /* 0x000000ff04047208 */ /* 0x000fe40006000000 */
[----:B------:R-:W-:-:S06]  /*0bd0*/  FSEL R5, R5, RZ, !P4 ;  /* 0x000000ff05057208 */ /* 0x000fcc0006000000 */
[----:B------:R-:W-:Y:S01]  /*0be0*/  DSETP.GT.AND P1, PT, R4, RZ, PT ;  /* 0x000000ff0400722a */ /* 0x000fe20003f24000 */
[----:B------:R-:W-:-:S05]  /*0bf0*/  @P4 VIADD R2, R6, 0x8 ;  /* 0x0000000806024836 */ /* 0x000fca0000000000 */
[----:B------:R-:W-:Y:S02]  /*0c00*/  FSEL R4, R4, RZ, !P1 ;  /* 0x000000ff04047208 */ /* 0x000fe40004800000 */
[----:B------:R-:W-:-:S06]  /*0c10*/  FSEL R5, R5, RZ, !P1 ;  /* 0x000000ff05057208 */ /* 0x000fcc0004800000 */
[C---:B------:R-:W-:Y:S02]  /*0c20*/  @P1 VIADD R2, R6.reuse, 0xc ;  /* 0x0000000c06021836 */ /* 0x040fe40000000000 */
[----:B------:R-:W-:-:S05]  /*0c30*/  VIADD R6, R6, 0x10 ;  /* 0x0000001006067836 */ /* 0x000fca0000000000 */
[----:B------:R-:W-:-:S13]  /*0c40*/  ISETP.GE.AND P2, PT, R6, R7, PT ;  /* 0x000000070600720c */ /* 0x000fda0003f46270 */
[----:B------:R-:W-:Y:S05]  /*0c50*/  @!P2 BRA `(.L_x_18) ;  /* 0xfffffffc00b4a947 */ /* 0x000fea000383ffff */
.L_x_17:
[----:B------:R-:W-:-:S05]  /*0c60*/  IMAD.IADD R7, R3, 0x1, -R6 ;  /* 0x0000000103077824 */ /* 0x000fca00078e0a06 */
[----:B------:R-:W-:-:S13]  /*0c70*/  ISETP.GT.AND P1, PT, R7, 0x4, PT ;  /* 0x000000040700780c */ /* 0x000fda0003f24270 */
[----:B------:R-:W-:Y:S05]  /*0c80*/  @!P1 BRA `(.L_x_19) ;  /* 0x0000000000289947 */ /* 0x000fea0003800000 */
[----:B------:R-:W-:Y:S01]  /*0c90*/  DSETP.GT.AND P1, PT, R4, RZ, PT ;  /* 0x000000ff0400722a */ /* 0x000fe20003f24000 */
[----:B------:R-:W-:-:S05]  /*0ca0*/  PLOP3.LUT P0, PT, PT, PT, PT, 0x8, 0x80 ;  /* 0x000000000080781c */ /* 0x000fca0003f0e170 */
[----:B------:R-:W-:Y:S02]  /*0cb0*/  FSEL R5, R5, RZ, !P1 ;  /* 0x000000ff05057208 */ /* 0x000fe40004800000 */
[----:B------:R-:W-:Y:S02]  /*0cc0*/  FSEL R4, R4, RZ, !P1 ;  /* 0x000000ff04047208 */ /* 0x000fe40004800000 */
[----:B------:R-:W-:-:S04]  /*0cd0*/  SEL R2, R6, R2, P1 ;  /* 0x0000000206027207 */ /* 0x000fc80000800000 */
[----:B------:R-:W-:-:S06]  /*0ce0*/  DSETP.GT.AND P2, PT, R4, RZ, PT ;  /* 0x000000ff0400722a */ /* 0x000fcc0003f44000 */
[----:B------:R-:W-:Y:S02]  /*0cf0*/  FSEL R4, R4, RZ, !P2 ;  /* 0x000000ff04047208 */ /* 0x000fe40005000000 */
[----:B------:R-:W-:-:S06]  /*0d00*/  FSEL R5, R5, RZ, !P2 ;  /* 0x000000ff05057208 */ /* 0x000fcc0005000000 */
[C---:B------:R-:W-:Y:S02]  /*0d10*/  @P2 VIADD R2, R6.reuse, 0x4 ;  /* 0x0000000406022836 */ /* 0x040fe40000000000 */
[----:B------:R-:W-:-:S07]  /*0d20*/  VIADD R6, R6, 0x8 ;  /* 0x0000000806067836 */ /* 0x000fce0000000000 */
.L_x_19:
[----:B------:R-:W-:-:S13]  /*0d30*/  ISETP.NE.OR P0, PT, R6, R3, P0 ;  /* 0x000000030600720c */ /* 0x000fda0000705670 */
[----:B------:R-:W-:Y:S05]  /*0d40*/  @!P0 BRA `(.L_x_15) ;  /* 0x00000000001c8947 */ /* 0x000fea0003800000 */
.L_x_16:
[----:B------:R-:W-:-:S06]  /*0d50*/  DSETP.GT.AND P1, PT, R4, RZ, PT ;  /* 0x000000ff0400722a */ /* 0x000fcc0003f24000 */
[C---:B------:R-:W-:Y:S01]  /*0d60*/  SEL R2, R6.reuse, R2, P1 ;  /* 0x0000000206027207 */ /* 0x040fe20000800000 */
[----:B------:R-:W-:Y:S01]  /*0d70*/  VIADD R6, R6, 0x4 ;  /* 0x0000000406067836 */ /* 0x000fe20000000000 */
[----:B------:R-:W-:Y:S02]  /*0d80*/  FSEL R5, R5, RZ, !P1 ;  /* 0x000000ff05057208 */ /* 0x000fe40004800000 */
[----:B------:R-:W-:Y:S02]  /*0d90*/  FSEL R4, R4, RZ, !P1 ;  /* 0x000000ff04047208 */ /* 0x000fe40004800000 */
[----:B------:R-:W-:-:S13]  /*0da0*/  ISETP.NE.AND P0, PT, R6, R3, PT ;  /* 0x000000030600720c */ /* 0x000fda0003f05270 */
[----:B------:R-:W-:Y:S05]  /*0db0*/  @P0 BRA `(.L_x_16) ;  /* 0xfffffffc00e40947 */ /* 0x000fea000383ffff */
.L_x_15:
[----:B------:R-:W-:-:S09]  /*0dc0*/  UISETP.NE.AND UP0, UPT, UR5, URZ, UPT ;  /* 0x000000ff0500728c */ /* 0x000fd2000bf05270 */
[----:B------:R-:W-:Y:S05]  /*0dd0*/  BRA.U !UP0, `(.L_x_8) ;  /* 0x0000000108247547 */ /* 0x000fea000b800000 */
[----:B------:R-:W-:-:S05]  /*0de0*/  UMOV UR4, URZ ;  /* 0x000000ff00047c82 */ /* 0x000fca0008000000 */
.L_x_20:
[----:B------:R-:W-:Y:S01]  /*0df0*/  UIADD3 UR4, UPT, UPT, UR4, 0x1, URZ ;  /* 0x0000000104047890 */ /* 0x000fe2000fffe0ff */
[----:B------:R-:W-:-:S03]  /*0e00*/  DSETP.GT.AND P0, PT, R4, RZ, PT ;  /* 0x000000ff0400722a */ /* 0x000fc60003f04000 */
[----:B------:R-:W-:-:S03]  /*0e10*/  UISETP.NE.AND UP0, UPT, UR4, UR5, UPT ;  /* 0x000000050400728c */ /* 0x000fc6000bf05270 */
[C---:B------:R-:W-:Y:S01]  /*0e20*/  SEL R2, R3.reuse, R2, P0 ;  /* 0x0000000203027207 */ /* 0x040fe20000000000 */
[----:B------:R-:W-:Y:S01]  /*0e30*/  VIADD R3, R3, 0x1 ;  /* 0x0000000103037836 */ /* 0x000fe20000000000 */
[----:B------:R-:W-:Y:S02]  /*0e40*/  FSEL R5, R5, RZ, !P0 ;  /* 0x000000ff05057208 */ /* 0x000fe40004000000 */
[----:B------:R-:W-:Y:S02]  /*0e50*/  FSEL R4, R4, RZ, !P0 ;  /* 0x000000ff04047208 */ /* 0x000fe40004000000 */
[----:B------:R-:W-:Y:S05]  /*0e60*/  BRA.U UP0, `(.L_x_20) ;  /* 0xfffffffd00e07547 */ /* 0x000fea000b83ffff */
.L_x_8:
[----:B------:R-:W0:Y:S02]  /*0e70*/  LDC.64 R4, c[0x0][0x390] ;  /* 0x0000e400ff047b82 */ /* 0x000e240000000a00 */
[----:B0-----:R-:W-:-:S05]  /*0e80*/  IMAD.WIDE R4, R0, 0x4, R4 ;  /* 0x0000000400047825 */ /* 0x001fca00078e0204 */
[----:B------:R-:W2:Y:S02]  /*0e90*/  LDG.E R3, desc[UR12][R4.64] ;  /* 0x0000000c04037981 */ /* 0x000ea4000c1e1900 */
[----:B--2---:R-:W-:-:S13]  /*0ea0*/  ISETP.NE.AND P0, PT, R3, R2, PT ;  /* 0x000000020300720c */ /* 0x004fda0003f05270 */
[----:B------:R-:W-:Y:S05]  /*0eb0*/  @!P0 EXIT ;  /* 0x000000000000894d */ /* 0x000fea0003800000 */
[----:B------:R-:W0:Y:S01]  /*0ec0*/  LDC.64 R6, c[0x0][0x3b8] ;  /* 0x0000ee00ff067b82 */ /* 0x000e220000000a00 */
[----:B------:R-:W1:Y:S01]  /*0ed0*/  LDCU UR6, c[0x0][0x3ac] ;  /* 0x00007580ff0677ac */ /* 0x000e620008000800 */
[----:B------:R-:W-:Y:S01]  /*0ee0*/  IMAD.MOV.U32 R3, RZ, RZ, 0x1 ;  /* 0x00000001ff037424 */ /* 0x000fe200078e00ff */
[----:B-1----:R-:W-:-:S04]  /*0ef0*/  UISETP.GE.AND UP0, UPT, UR6, 0x1, UPT ;  /* 0x000000010600788c */ /* 0x002fc8000bf06270 */
[----:B0-----:R0:W-:Y:S05]  /*0f00*/  STG.E desc[UR12][R6.64], R3 ;  /* 0x0000000306007986 */ /* 0x0011ea000c10190c */
[----:B------:R-:W-:Y:S05]  /*0f10*/  BRA.U !UP0, `(.L_x_21) ;  /* 0x0000001108747547 */ /* 0x000fea000b800000 */
[----:B------:R-:W-:Y:S02]  /*0f20*/  UIADD3 UR4, UPT, UPT, UR6, -0x1, URZ ;  /* 0xffffffff06047890 */ /* 0x000fe4000fffe0ff */
[----:B------:R-:W-:Y:S01]  /*0f30*/  IMAD R0, R0, UR6, RZ ;  /* 0x0000000600007c24 */ /* 0x000fe2000f8e02ff */
[----:B------:R-:W-:Y:S02]  /*0f40*/  ULOP3.LUT UR14, UR6, 0x7, URZ, 0xc0, !UPT ;  /* 0x00000007060e7892 */ /* 0x000fe4000f8ec0ff */
[----:B0-----:R-:W-:Y:S01]  /*0f50*/  IMAD R3, R2, UR6, RZ ;  /* 0x0000000602037c24 */ /* 0x001fe2000f8e02ff */
[----:B------:R-:W-:-:S03]  /*0f60*/  UISETP.GE.U32.AND UP0, UPT, UR4, 0x7, UPT ;  /* 0x000000070400788c */ /* 0x000fc6000bf06070 */
[----:B------:R-:W-:-:S06]  /*0f70*/  UMOV UR4, URZ ;  /* 0x000000ff00047c82 */ /* 0x000fcc0008000000 */
[----:B------:R-:W-:Y:S05]  /*0f80*/  BRA.U !UP0, `(.L_x_22) ;  /* 0x0000000908447547 */ /* 0x000fea000b800000 */
[----:B------:R-:W0:Y:S01]  /*0f90*/  LDCU.64 UR4, c[0x0][0x398] ;  /* 0x00007300ff0477ac */ /* 0x000e220008000a00 */
[----:B------:R-:W1:Y:S01]  /*0fa0*/  LDC R12, c[0x0][0x3ac] ;  /* 0x0000eb00ff0c7b82 */ /* 0x000e620000000800 */
[----:B------:R-:W-:Y:S01]  /*0fb0*/  IMAD.MOV.U32 R13, RZ, RZ, R0 ;  /* 0x000000ffff0d7224 */ /* 0x000fe200078e0000 */
[----:B------:R-:W2:Y:S01]  /*0fc0*/  LDCU.64 UR10, c[0x0][0x380] ;  /* 0x00007000ff0a77ac */ /* 0x000ea20008000a00 */
[----:B------:R-:W-:Y:S01]  /*0fd0*/  IMAD.MOV.U32 R14, RZ, RZ, R3 ;  /* 0x000000ffff0e7224 */ /* 0x000fe200078e0003 */
[----:B------:R-:W3:Y:S04]  /*0fe0*/  LDCU UR15, c[0x0][0x3ac] ;  /* 0x00007580ff0f77ac */ /* 0x000ee80008000800 */
[----:B------:R-:W4:Y:S01]  /*0ff0*/  LDC.64 R6, c[0x0][0x398] ;  /* 0x0000e600ff067b82 */ /* 0x000f220000000a00 */
[----:B0-----:R-:W-:-:S02]  /*1000*/  UIADD3 UR9, UP0, UPT, UR4, 0x38, URZ ;  /* 0x0000003804097890 */ /* 0x001fc4000ff1e0ff */
[----:B------:R-:W-:Y:S02]  /*1010*/  ULOP3.LUT UR4, UR6, 0x7ffffff8, URZ, 0xc0, !UPT ;  /* 0x7ffffff806047892 */ /* 0x000fe4000f8ec0ff */
[----:B--2---:R-:W-:Y:S02]  /*1020*/  UIADD3 UR7, UP1, UPT, UR10, 0x20, URZ ;  /* 0x000000200a077890 */ /* 0x004fe4000ff3e0ff */
[----:B------:R-:W-:Y:S02]  /*1030*/  UIADD3.X UR10, UPT, UPT, URZ, UR5, URZ, UP0, !UPT ;  /* 0x00000005ff0a7290 */ /* 0x000fe400087fe4ff */
[----:B------:R-:W-:Y:S02]  /*1040*/  UIADD3.X UR8, UPT, UPT, URZ, UR11, URZ, UP1, !UPT ;  /* 0x0000000bff087290 */ /* 0x000fe40008ffe4ff */
[----:B------:R-:W-:Y:S01]  /*1050*/  UIADD3 UR11, UPT, UPT, -UR4, URZ, URZ ;  /* 0x000000ff040b7290 */ /* 0x000fe2000fffe1ff */
[----:B------:R-:W-:Y:S01]  /*1060*/  UMOV UR5, URZ ;  /* 0x000000ff00057c82 */ /* 0x000fe20008000000 */
[----:B---3--:R-:W-:-:S10]  /*1070*/  UMOV UR6, URZ ;  /* 0x000000ff00067c82 */ /* 0x008fd40008000000 */
.L_x_39:
[----:B------:R-:W-:Y:S02]  /*1080*/  IMAD.U32 R8, RZ, RZ, UR7 ;  /* 0x00000007ff087e24 */ /* 0x000fe4000f8e00ff */
[----:B------:R-:W-:Y:S02]  /*1090*/  IMAD.U32 R9, RZ, RZ, UR8 ;  /* 0x00000008ff097e24 */ /* 0x000fe4000f8e00ff */
[----:B------:R-:W-:-:S05]  /*10a0*/  IMAD.WIDE R8, R13, 0x8, R8 ;  /* 0x000000080d087825 */ /* 0x000fca00078e0208 */
[----:B0-----:R-:W2:Y:S01]  /*10b0*/  LDG.E.64 R16, desc[UR12][R8.64+-0x20] ;  /* 0xffffe00c08107981 */ /* 0x001ea2000c1e1b00 */
[----:B------:R-:W-:Y:S02]  /*10c0*/  IMAD.U32 R10, RZ, RZ, UR9 ;  /* 0x00000009ff0a7e24 */ /* 0x000fe4000f8e00ff */
[----:B------:R-:W-:Y:S02]  /*10d0*/  IMAD.U32 R11, RZ, RZ, UR10 ;  /* 0x0000000aff0b7e24 */ /* 0x000fe4000f8e00ff */
[----:B------:R-:W-:-:S05]  /*10e0*/  IMAD.WIDE R10, R14, 0x8, R10 ;  /* 0x000000080e0a7825 */ /* 0x000fca00078e020a */
[----:B--2---:R0:W-:Y:S04]  /*10f0*/  REDG.E.ADD.F64.RN.STRONG.GPU desc[UR12][R10.64+-0x38], R16 ;  /* 0xffffc8100a0079a6 */ /* 0x0041e8000c12ff0c */
[----:B------:R-:W2:Y:S01]  /*1100*/  LDG.E R15, desc[UR12][R4.64] ;  /* 0x0000000c040f7981 */ /* 0x000ea2000c1e1900 */
[----:B------:R-:W-:Y:S01]  /*1110*/  UIADD3 UR11, UPT, UPT, UR11, 0x8, URZ ;  /* 0x000000080b0b7890 */ /* 0x000fe2000fffe0ff */
[----:B------:R-:W-:Y:S03]  /*1120*/  BSSY.RECONVERGENT B0, `(.L_x_23) ;  /* 0x0000009000007945 */ /* 0x000fe60003800200 */
[----:B------:R-:W-:Y:S01]  /*1130*/  UISETP.NE.AND UP1, UPT, UR11, URZ, UPT ;  /* 0x000000ff0b00728c */ /* 0x000fe2000bf25270 */
[----:B--2---:R-:W-:-:S13]  /*1140*/  ISETP.NE.AND P0, PT, R15, -0x1, PT ;  /* 0xffffffff0f00780c */ /* 0x004fda0003f05270 */
[----:B0-----:R-:W-:Y:S05]  /*1150*/  @!P0 BRA `(.L_x_24) ;  /* 0x0000000000148947 */ /* 0x001fea0003800000 */
[----:B------:R-:W2:Y:S01]  /*1160*/  LDG.E.64 R16, desc[UR12][R8.64+-0x20] ;  /* 0xffffe00c08107981 */ /* 0x000ea2000c1e1b00 */
[----:B-1----:R-:W-:Y:S01]  /*1170*/  IMAD R15, R15, R12, UR5 ;  /* 0x000000050f0f7e24 */ /* 0x002fe2000f8e020c */
[----:B--2---:R-:W-:-:S03]  /*1180*/  DADD R18, -RZ, -R16 ;  /* 0x00000000ff127229 */ /* 0x004fc60000000910 */
[----:B----4-:R-:W-:-:S05]  /*1190*/  IMAD.WIDE R16, R15, 0x8, R6 ;  /* 0x000000080f107825 */ /* 0x010fca00078e0206 */
[----:B------:R0:W-:Y:S03]  /*11a0*/  REDG.E.ADD.F64.RN.STRONG.GPU desc[UR12][R16.64], R18 ;  /* 0x00000012100079a6 */ /* 0x0001e6000c12ff0c */
.L_x_24:
[----:B------:R-:W-:Y:S05]  /*11b0*/  BSYNC.RECONVERGENT B0 ;  /* 0x0000000000007941 */ /* 0x000fea0003800200 */
.L_x_23:
[----:B0-----:R-:W2:Y:S04]  /*11c0*/  LDG.E.64 R16, desc[UR12][R8.64+-0x18] ;  /* 0xffffe80c08107981 */ /* 0x001ea8000c1e1b00 */
[----:B--2---:R0:W-:Y:S04]  /*11d0*/  REDG.E.ADD.F64.RN.STRONG.GPU desc[UR12][R10.64+-0x30], R16 ;  /* 0xffffd0100a0079a6 */ /* 0x0041e8000c12ff0c */
[----:B------:R-:W2:Y:S01]  /*11e0*/  LDG.E R15, desc[UR12][R4.64] ;  /* 0x0000000c040f7981 */ /* 0x000ea2000c1e1900 */
[----:B------:R-:W-:Y:S01]  /*11f0*/  BSSY.RECONVERGENT B0, `(.L_x_25) ;  /* 0x000000b000007945 */ /* 0x000fe20003800200 */
[----:B--2---:R-:W-:-:S13]  /*1200*/  ISETP.NE.AND P0, PT, R15, -0x1, PT ;  /* 0xffffffff0f00780c */ /* 0x004fda0003f05270 */
[----:B0-----:R-:W-:Y:S05]  /*1210*/  @!P0 BRA `(.L_x_26) ;  /* 0x0000000000208947 */ /* 0x001fea0003800000 */
[----:B------:R-:W2:Y:S01]  /*1220*/  LDG.E.64 R16, desc[UR12][R8.64+-0x18] ;  /* 0xffffe80c08107981 */ /* 0x000ea2000c1e1b00 */
[----:B------:R-:W-:-:S05]  /*1230*/  IMAD R15, R15, UR15, RZ ;  /* 0x0000000f0f0f7c24 */ /* 0x000fca000f8e02ff */
[----:B------:R-:W-:-:S04]  /*1240*/  IADD3 R19, P0, PT, R15, UR5, RZ ;  /* 0x000000050f137c10 */ /* 0x000fc8000ff1e0ff */
[----:B------:R-:W-:Y:S02]  /*1250*/  LEA.HI.X.SX32 R20, R15, UR6, 0x1, P0 ;  /* 0x000000060f147c11 */ /* 0x000fe400080f0eff */
[----:B------:R-:W-:-:S04]  /*1260*/  LEA R18, P0, R19, UR9, 0x3 ;  /* 0x0000000913127c11 */ /* 0x000fc8000f8018ff */
[----:B------:R-:W-:Y:S01]  /*1270*/  LEA.HI.X R19, R19, UR10, R20, 0x3, P0 ;  /* 0x0000000a13137c11 */ /* 0x000fe200080f1c14 */
[----:B--2---:R-:W-:-:S07]  /*1280*/  DADD R16, -RZ, -R16 ;  /* 0x00000000ff107229 */ /* 0x004fce0000000910 */
[----:B------:R0:W-:Y:S04]  /*1290*/  REDG.E.ADD.F64.RN.STRONG.GPU desc[UR12][R18.64+-0x30], R16 ;  /* 0xffffd010120079a6 */ /* 0x0001e8000c12ff0c */
.L_x_26:
[----:B------:R-:W-:Y:S05]  /*12a0*/  BSYNC.RECONVERGENT B0 ;  /* 0x0000000000007941 */ /* 0x000fea0003800200 */
.L_x_25:
        /* <DEDUP_REMOVED lines=14> */
.L_x_28:
[----:B------:R-:W-:Y:S05]  /*1390*/  BSYNC.RECONVERGENT B0 ;  /* 0x0000000000007941 */ /* 0x000fea0003800200 */
.L_x_27:
        /* <DEDUP_REMOVED lines=14> */
.L_x_30:
[----:B------:R-:W-:Y:S05]  /*1480*/  BSYNC.RECONVERGENT B0 ;  /* 0x0000000000007941 */ /* 0x000fea0003800200 */
.L_x_29:
        /* <DEDUP_REMOVED lines=14> */
.L_x_32:
[----:B------:R-:W-:Y:S05]  /*1570*/  BSYNC.RECONVERGENT B0 ;  /* 0x0000000000007941 */ /* 0x000fea0003800200 */
.L_x_31:
        /* <DEDUP_REMOVED lines=14> */
.L_x_34:
[----:B------:R-:W-:Y:S05]  /*1660*/  BSYNC.RECONVERGENT B0 ;  /* 0x0000000000007941 */ /* 0x000fea0003800200 */
.L_x_33:
        /* <DEDUP_REMOVED lines=14> */
.L_x_36:
[----:B------:R-:W-:Y:S05]  /*1750*/  BSYNC.RECONVERGENT B0 ;  /* 0x0000000000007941 */ /* 0x000fea0003800200 */
.L_x_35:
        /* <DEDUP_REMOVED lines=14> */
.L_x_38:
[----:B------:R-:W-:Y:S05]  /*1840*/  BSYNC.RECONVERGENT B0 ;  /* 0x0000000000007941 */ /* 0x000fea0003800200 */
.L_x_37:
[----:B------:R-:W-:Y:S01]  /*1850*/  UIADD3 UR5, UP0, UPT, UR5, 0x8, URZ ;  /* 0x0000000805057890 */ /* 0x000fe2000ff1e0ff */
[----:B------:R-:W-:Y:S02]  /*1860*/  VIADD R14, R14, 0x8 ;  /* 0x000000080e0e7836 */ /* 0x000fe40000000000 */
[----:B------:R-:W-:Y:S01]  /*1870*/  VIADD R13, R13, 0x8 ;  /* 0x000000080d0d7836 */ /* 0x000fe20000000000 */
[----:B------:R-:W-:Y:S01]  /*1880*/  UIADD3.X UR6, UPT, UPT, URZ, UR6, URZ, UP0, !UPT ;  /* 0x00000006ff067290 */ /* 0x000fe200087fe4ff */
[----:B------:R-:W-:Y:S11]  /*1890*/  BRA.U UP1, `(.L_x_39) ;  /* 0xfffffff501f87547 */ /* 0x000ff6000b83ffff */
.L_x_22:
[----:B------:R-:W-:-:S09]  /*18a0*/  UISETP.NE.AND UP0, UPT, UR14, URZ, UPT ;  /* 0x000000ff0e00728c */ /* 0x000fd2000bf05270 */
[----:B------:R-:W-:Y:S05]  /*18b0*/  BRA.U !UP0, `(.L_x_21) ;  /* 0x00000009080c7547 */ /* 0x000fea000b800000 */
[----:B----4-:R-:W2:Y:S01]  /*18c0*/  LDC R6, c[0x0][0x3ac] ;  /* 0x0000eb00ff067b82 */ /* 0x010ea20000000800 */
[----:B------:R-:W-:Y:S01]  /*18d0*/  UISETP.GE.U32.AND UP0, UPT, UR14, 0x4, UPT ;  /* 0x000000040e00788c */ /* 0x000fe2000bf06070 */
[----:B--2---:R-:W-:-:S08]  /*18e0*/  LOP3.LUT R7, R6, 0x3, RZ, 0xc0, !PT ;  /* 0x0000000306077812 */ /* 0x004fd000078ec0ff */
[----:B------:R-:W-:Y:S05]  /*18f0*/  BRA.U !UP0, `(.L_x_40) ;  /* 0x00000005080c7547 */ /* 0x000fea000b800000 */
[----:B------:R-:W2:Y:S01]  /*1900*/  LDC.64 R8, c[0x0][0x380] ;  /* 0x0000e000ff087b82 */ /* 0x000ea20000000a00 */
[----:B0-----:R-:W-:-:S07]  /*1910*/  VIADD R11, R0, UR4 ;  /* 0x00000004000b7c36 */ /* 0x001fce0008000000 */
[----:B-1----:R-:W0:Y:S01]  /*1920*/  LDC.64 R12, c[0x0][0x398] ;  /* 0x0000e600ff0c7b82 */ /* 0x002e220000000a00 */
[----:B--2---:R-:W-:-:S05]  /*1930*/  IMAD.WIDE R8, R11, 0x8, R8 ;  /* 0x000000080b087825 */ /* 0x004fca00078e0208 */
[----:B------:R-:W2:Y:S01]  /*1940*/  LDG.E.64 R14, desc[UR12][R8.64] ;  /* 0x0000000c080e7981 */ /* 0x000ea2000c1e1b00 */
[----:B------:R-:W-:-:S04]  /*1950*/  VIADD R11, R3, UR4 ;  /* 0x00000004030b7c36 */ /* 0x000fc80008000000 */
[----:B0-----:R-:W-:-:S05]  /*1960*/  IMAD.WIDE R10, R11, 0x8, R12 ;  /* 0x000000080b0a7825 */ /* 0x001fca00078e020c */
[----:B--2---:R0:W-:Y:S04]  /*1970*/  REDG.E.ADD.F64.RN.STRONG.GPU desc[UR12][R10.64], R14 ;  /* 0x0000000e0a0079a6 */ /* 0x0041e8000c12ff0c */
[----:B------:R-:W2:Y:S01]  /*1980*/  LDG.E R17, desc[UR12][R4.64] ;  /* 0x0000000c04117981 */ /* 0x000ea2000c1e1900 */
[----:B------:R-:W-:Y:S01]  /*1990*/  BSSY.RECONVERGENT B0, `(.L_x_41) ;  /* 0x0000008000007945 */ /* 0x000fe20003800200 */
[----:B--2---:R-:W-:-:S13]  /*19a0*/  ISETP.NE.AND P0, PT, R17, -0x1, PT ;  /* 0xffffffff1100780c */ /* 0x004fda0003f05270 */
[----:B0-----:R-:W-:Y:S05]  /*19b0*/  @!P0 BRA `(.L_x_42) ;  /* 0x0000000000148947 */ /* 0x001fea0003800000 */
[----:B------:R-:W2:Y:S01]  /*19c0*/  LDG.E.64 R14, desc[UR12][R8.64] ;  /* 0x0000000c080e7981 */ /* 0x000ea2000c1e1b00 */
[----:B------:R-:W-:-:S04]  /*19d0*/  IMAD R17, R17, R6, UR4 ;  /* 0x0000000411117e24 */ /* 0x000fc8000f8e0206 */
[----:B------:R-:W-:Y:S01]  /*19e0*/  IMAD.WIDE R12, R17, 0x8, R12 ;  /* 0x00000008110c7825 */ /* 0x000fe200078e020c */
[----:B--2---:R-:W-:-:S07]  /*19f0*/  DADD R14, -RZ, -R14 ;  /* 0x00000000ff0e7229 */ /* 0x004fce000000090e */
[----:B------:R0:W-:Y:S04]  /*1a00*/  REDG.E.ADD.F64.RN.STRONG.GPU desc[UR12][R12.64], R14 ;  /* 0x0000000e0c0079a6 */ /* 0x0001e8000c12ff0c */
.L_x_42:
[----:B------:R-:W-:Y:S05]  /*1a10*/  BSYNC.RECONVERGENT B0 ;  /* 0x0000000000007941 */ /* 0x000fea0003800200 */
.L_x_41:
[----:B0-----:R-:W2:Y:S04]  /*1a20*/  LDG.E.64 R12, desc[UR12][R8.64+0x8] ;  /* 0x0000080c080c7981 */ /* 0x001ea8000c1e1b00 */
[----:B--2---:R0:W-:Y:S04]  /*1a30*/  REDG.E.ADD.F64.RN.STRONG.GPU desc[UR12][R10.64+0x8], R12 ;  /* 0x0000080c0a0079a6 */ /* 0x0041e8000c12ff0c */
[----:B------:R-:W2:Y:S01]  /*1a40*/  LDG.E R15, desc[UR12][R4.64] ;  /* 0x0000000c040f7981 */ /* 0x000ea2000c1e1900 */
[----:B------:R-:W-:Y:S01]  /*1a50*/  BSSY.RECONVERGENT B0, `(.L_x_43) ;  /* 0x000000c000007945 */ /* 0x000fe20003800200 */
[----:B--2---:R-:W-:-:S13]  /*1a60*/  ISETP.NE.AND P0, PT, R15, -0x1, PT ;  /* 0xffffffff0f00780c */ /* 0x004fda0003f05270 */
[----:B0-----:R-:W-:Y:S05]  /*1a70*/  @!P0 BRA `(.L_x_44) ;  /* 0x0000000000248947 */ /* 0x001fea0003800000 */
[----:B------:R-:W2:Y:S01]  /*1a80*/  LDG.E.64 R12, desc[UR12][R8.64+0x8] ;  /* 0x0000080c080c7981 */ /* 0x000ea2000c1e1b00 */
[----:B------:R-:W0:Y:S01]  /*1a90*/  LDCU.64 UR6, c[0x0][0x398] ;  /* 0x00007300ff0677ac */ /* 0x000e220008000a00 */
[----:B------:R-:W-:-:S05]  /*1aa0*/  IMAD R15, R15, R6, RZ ;  /* 0x000000060f0f7224 */ /* 0x000fca00078e02ff */
[----:B------:R-:W-:-:S04]  /*1ab0*/  IADD3 R16, P0, PT, R15, UR4, RZ ;  /* 0x000000040f107c10 */ /* 0x000fc8000ff1e0ff */
[----:B------:R-:W-:Y:S02]  /*1ac0*/  LEA.HI.X.SX32 R15, R15, RZ, 0x1, P0 ;  /* 0x000000ff0f0f7211 */ /* 0x000fe400000f0eff */
[----:B0-----:R-:W-:-:S04]  /*1ad0*/  LEA R14, P0, R16, UR6, 0x3 ;  /* 0x00000006100e7c11 */ /* 0x001fc8000f8018ff */
[----:B------:R-:W-:Y:S01]  /*1ae0*/  LEA.HI.X R15, R16, UR7, R15, 0x3, P0 ;  /* 0x00000007100f7c11 */ /* 0x000fe200080f1c0f */
[----:B--2---:R-:W-:-:S07]  /*1af0*/  DADD R12, -RZ, -R12 ;  /* 0x00000000ff0c7229 */ /* 0x004fce000000090c */
[----:B------:R0:W-:Y:S04]  /*1b00*/  REDG.E.ADD.F64.RN.STRONG.GPU desc[UR12][R14.64+0x8], R12 ;  /* 0x0000080c0e0079a6 */ /* 0x0001e8000c12ff0c */
.L_x_44:
[----:B------:R-:W-:Y:S05]  /*1b10*/  BSYNC.RECONVERGENT B0 ;  /* 0x0000000000007941 */ /* 0x000fea0003800200 */
.L_x_43:
        /* <DEDUP_REMOVED lines=15> */
.L_x_46:
[----:B------:R-:W-:Y:S05]  /*1c10*/  BSYNC.RECONVERGENT B0 ;  /* 0x0000000000007941 */ /* 0x000fea0003800200 */
.L_x_45:
        /* <DEDUP_REMOVED lines=15> */
.L_x_48:
[----:B------:R-:W-:Y:S05]  /*1d10*/  BSYNC.RECONVERGENT B0 ;  /* 0x0000000000007941 */ /* 0x000fea0003800200 */
.L_x_47:
[----:B------:R-:W-:-:S12]  /*1d20*/  UIADD3 UR4, UPT, UPT, UR4, 0x4, URZ ;  /* 0x0000000404047890 */ /* 0x000fd8000fffe0ff */
.L_x_40:
[----:B------:R-:W-:-:S13]  /*1d30*/  ISETP.NE.AND P0, PT, R7, RZ, PT ;  /* 0x000000ff0700720c */ /* 0x000fda0003f05270 */
[----:B------:R-:W-:Y:S05]  /*1d40*/  @!P0 BRA `(.L_x_21) ;  /* 0x0000000000e88947 */ /* 0x000fea0003800000 */
[----:B------:R-:W-:-:S13]  /*1d50*/  ISETP.NE.AND P0, PT, R7, 0x1, PT ;  /* 0x000000010700780c */ /* 0x000fda0003f05270 */
[----:B------:R-:W-:Y:S05]  /*1d60*/  @!P0 BRA `(.L_x_49) ;  /* 0x00000000008c8947 */ /* 0x000fea0003800000 */
[----:B------:R-:W2:Y:S01]  /*1d70*/  LDC.64 R8, c[0x0][0x380] ;  /* 0x0000e000ff087b82 */ /* 0x000ea20000000a00 */
[----:B------:R-:W-:-:S07]  /*1d80*/  VIADD R7, R0, UR4 ;  /* 0x0000000400077c36 */ /* 0x000fce0008000000 */
[----:B0-----:R-:W0:Y:S01]  /*1d90*/  LDC.64 R16, c[0x0][0x398] ;  /* 0x0000e600ff107b82 */ /* 0x001e220000000a00 */
[----:B--2---:R-:W-:-:S05]  /*1da0*/  IMAD.WIDE R8, R7, 0x8, R8 ;  /* 0x0000000807087825 */ /* 0x004fca00078e0208 */
[----:B-1----:R-:W2:Y:S01]  /*1db0*/  LDG.E.64 R12, desc[UR12][R8.64] ;  /* 0x0000000c080c7981 */ /* 0x002ea2000c1e1b00 */
        /* <DEDUP_REMOVED lines=8> */
[----:B------:R-:W-:Y:S01]  /*1e40*/  IMAD R7, R7, R6, UR4 ;  /* 0x0000000407077e24 */ /* 0x000fe2000f8e0206 */
[----:B--2---:R-:W-:-:S03]  /*1e50*/  DADD R14, -RZ, -R12 ;  /* 0x00000000ff0e7229 */ /* 0x004fc6000000090c */
[----:B------:R-:W-:-:S05]  /*1e60*/  IMAD.WIDE R12, R7, 0x8, R16 ;  /* 0x00000008070c7825 */ /* 0x000fca00078e0210 */
[----:B------:R0:W-:Y:S03]  /*1e70*/  REDG.E.ADD.F64.RN.STRONG.GPU desc[UR12][R12.64], R14 ;  /* 0x0000000e0c0079a6 */ /* 0x0001e6000c12ff0c */
.L_x_51:
[----:B------:R-:W-:Y:S05]  /*1e80*/  BSYNC.RECONVERGENT B0 ;  /* 0x0000000000007941 */ /* 0x000fea0003800200 */
.L_x_50:
        /* <DEDUP_REMOVED lines=15> */
.L_x_53:
[----:B------:R-:W-:Y:S05]  /*1f80*/  BSYNC.RECONVERGENT B0 ;  /* 0x0000000000007941 */ /* 0x000fea0003800200 */
.L_x_52:
[----:B------:R-:W-:-:S12]  /*1f90*/  UIADD3 UR4, UPT, UPT, UR4, 0x2, URZ ;  /* 0x0000000204047890 */ /* 0x000fd8000fffe0ff */
.L_x_49:
[----:B------:R-:W-:-:S04]  /*1fa0*/  LOP3.LUT R7, R6, 0x1, RZ, 0xc0, !PT ;  /* 0x0000000106077812 */ /* 0x000fc800078ec0ff */
[----:B------:R-:W-:-:S13]  /*1fb0*/  ISETP.NE.U32.AND P0, PT, R7, 0x1, PT ;  /* 0x000000010700780c */ /* 0x000fda0003f05070 */
[----:B------:R-:W-:Y:S05]  /*1fc0*/  @P0 BRA `(.L_x_21) ;  /* 0x0000000000480947 */ /* 0x000fea0003800000 */
[----:B01----:R-:W0:Y:S01]  /*1fd0*/  LDC.64 R12, c[0x0][0x380] ;  /* 0x0000e000ff0c7b82 */ /* 0x003e220000000a00 */
[----:B------:R-:W-:-:S07]  /*1fe0*/  VIADD R7, R0, UR4 ;  /* 0x0000000400077c36 */ /* 0x000fce0008000000 */
[----:B------:R-:W1:Y:S01]  /*1ff0*/  LDC.64 R14, c[0x0][0x398] ;  /* 0x0000e600ff0e7b82 */ /* 0x000e620000000a00 */
[----:B0-----:R-:W-:-:S05]  /*2000*/  IMAD.WIDE R12, R7, 0x8, R12 ;  /* 0x00000008070c7825 */ /* 0x001fca00078e020c */
[----:B------:R-:W2:Y:S01]  /*2010*/  LDG.E.64 R10, desc[UR12][R12.64] ;  /* 0x0000000c0c0a7981 */ /* 0x000ea2000c1e1b00 */
[----:B------:R-:W-:-:S04]  /*2020*/  VIADD R9, R3, UR4 ;  /* 0x0000000403097c36 */ /* 0x000fc80008000000 */
[----:B-1----:R-:W-:-:S05]  /*2030*/  IMAD.WIDE R8, R9, 0x8, R14 ;  /* 0x0000000809087825 */ /* 0x002fca00078e020e */
        /* <DEDUP_REMOVED lines=10> */
.L_x_54:
[----:B------:R-:W-:Y:S05]  /*20e0*/  BSYNC.RECONVERGENT B0 ;  /* 0x0000000000007941 */ /* 0x000fea0003800200 */
.L_x_21:
[----:B0-----:R-:W4:Y:S01]  /*20f0*/  LDC.64 R8, c[0x0][0x3a0] ;  /* 0x0000e800ff087b82 */ /* 0x001f220000000a00 */
[----:B------:R-:W-:Y:S02]  /*2100*/  IMAD.MOV.U32 R11, RZ, RZ, 0x1 ;  /* 0x00000001ff0b7424 */ /* 0x000fe400078e00ff */
[----:B----4-:R-:W-:-:S05]  /*2110*/  IMAD.WIDE.U32 R6, R2, 0x4, R8 ;  /* 0x0000000402067825 */ /* 0x010fca00078e0008 */
[----:B------:R0:W-:Y:S04]  /*2120*/  REDG.E.ADD.STRONG.GPU desc[UR12][R6.64], R11 ;  /* 0x0000000b0600798e */ /* 0x0001e8000c12e10c */
[----:B------:R-:W2:Y:S01]  /*2130*/  LDG.E R3, desc[UR12][R4.64] ;  /* 0x0000000c04037981 */ /* 0x000ea2000c1e1900 */
[----:B------:R-:W-:Y:S01]  /*2140*/  BSSY.RECONVERGENT B0, `(.L_x_55) ;  /* 0x0000006000007945 */ /* 0x000fe20003800200 */
[----:B--2---:R-:W-:-:S13]  /*2150*/  ISETP.NE.AND P0, PT, R3, -0x1, PT ;  /* 0xffffffff0300780c */ /* 0x004fda0003f05270 */
[----:B0-----:R-:W-:Y:S05]  /*2160*/  @!P0 BRA `(.L_x_56) ;  /* 0x00000000000c8947 */ /* 0x001fea0003800000 */
[----:B------:R-:W-:-:S04]  /*2170*/  IMAD.WIDE R6, R3, 0x4, R8 ;  /* 0x0000000403067825 */ /* 0x000fc800078e0208 */
[----:B------:R-:W-:-:S05]  /*2180*/  IMAD.MOV.U32 R3, RZ, RZ, -0x1 ;  /* 0xffffffffff037424 */ /* 0x000fca00078e00ff */
[----:B------:R0:W-:Y:S02]  /*2190*/  REDG.E.ADD.STRONG.GPU desc[UR12][R6.64], R3 ;  /* 0x000000030600798e */ /* 0x0001e4000c12e10c */
.L_x_56:
[----:B------:R-:W-:Y:S05]  /*21a0*/  BSYNC.RECONVERGENT B0 ;  /* 0x0000000000007941 */ /* 0x000fea0003800200 */
.L_x_55:
[----:B------:R-:W-:Y:S01]  /*21b0*/  STG.E desc[UR12][R4.64], R2 ;  /* 0x0000000204007986 */ /* 0x000fe2000c10190c */
[----:B------:R-:W-:Y:S05]  /*21c0*/  EXIT ;  /* 0x000000000000794d */ /* 0x000fea0003800000 */
.L_x_57:
        /* <DEDUP_REMOVED lines=11> */
.L_x_78:


//--------------------- .text._Z16compute_distancePdS_iiiPiiS_ --------------------------
	.section	.text._Z16compute_distancePdS_iiiPiiS_,"ax",@progbits
	.align	128
        .global         _Z16compute_distancePdS_iiiPiiS_
        .type           _Z16compute_distancePdS_iiiPiiS_,@function
        .size           _Z16compute_distancePdS_iiiPiiS_,(.L_x_79 - _Z16compute_distancePdS_iiiPiiS_)
        .other          _Z16compute_distancePdS_iiiPiiS_,@"STO_CUDA_ENTRY STV_DEFAULT"
_Z16compute_distancePdS_iiiPiiS_:
.text._Z16compute_distancePdS_iiiPiiS_:
        /* <DEDUP_REMOVED lines=9> */
[----:B------:R-:W-:Y:S02]  /*0090*/  IMAD.MOV.U32 R8, RZ, RZ, 0x0 ;  /* 0x00000000ff087424 */ /* 0x000fe400078e00ff */
[----:B------:R-:W-:Y:S01]  /*00a0*/  IMAD.MOV.U32 R9, RZ, RZ, 0x7ff00000 ;  /* 0x7ff00000ff097424 */ /* 0x000fe200078e00ff */
[----:B------:R-:W1:Y:S01]  /*00b0*/  LDCU.64 UR8, c[0x0][0x358] ;  /* 0x00006b00ff0877ac */ /* 0x000e620008000a00 */
[----:B0-----:R-:W-:-:S09]  /*00c0*/  UISETP.GE.AND UP0, UPT, UR5, 0x1, UPT ;  /* 0x000000010500788c */ /* 0x001fd2000bf06270 */
[----:B-1----:R-:W-:Y:S05]  /*00d0*/  BRA.U !UP0, `(.L_x_58) ;  /* 0x0000000d08287547 */ /* 0x002fea000b800000 */
[----:B------:R-:W0:Y:S02]  /*00e0*/  LDC R5, c[0x0][0x398] ;  /* 0x0000e600ff057b82 */ /* 0x000e240000000800 */
[----:B0-----:R-:W-:-:S13]  /*00f0*/  ISETP.GE.AND P0, PT, R5, 0x1, PT ;  /* 0x000000010500780c */ /* 0x001fda0003f06270 */
[----:B------:R-:W-:Y:S05]  /*0100*/  @!P0 BRA `(.L_x_59) ;  /* 0x00000008002c8947 */ /* 0x000fea0003800000 */
[C---:B------:R-:W-:Y:S01]  /*0110*/  LOP3.LUT R4, R5.reuse, 0x7ffffff8, RZ, 0xc0, !PT ;  /* 0x7ffffff805047812 */ /* 0x040fe200078ec0ff */
[----:B------:R-:W-:Y:S01]  /*0120*/  IMAD R2, R0, R5, RZ ;  /* 0x0000000500027224 */ /* 0x000fe200078e02ff */
[C---:B------:R-:W-:Y:S01]  /*0130*/  LOP3.LUT R3, R5.reuse, 0x7, RZ, 0xc0, !PT ;  /* 0x0000000705037812 */ /* 0x040fe200078ec0ff */
[----:B------:R-:W-:Y:S01]  /*0140*/  IMAD.MOV.U32 R6, RZ, RZ, RZ ;  /* 0x000000ffff067224 */ /* 0x000fe200078e00ff */
[----:B------:R-:W-:Y:S01]  /*0150*/  LOP3.LUT R5, R5, 0x3, RZ, 0xc0, !PT ;  /* 0x0000000305057812 */ /* 0x000fe200078ec0ff */
[----:B------:R-:W-:Y:S02]  /*0160*/  IMAD.MOV.U32 R8, RZ, RZ, 0x0 ;  /* 0x00000000ff087424 */ /* 0x000fe400078e00ff */
[----:B------:R-:W-:Y:S02]  /*0170*/  IMAD.MOV.U32 R9, RZ, RZ, 0x7ff00000 ;  /* 0x7ff00000ff097424 */ /* 0x000fe400078e00ff */
[----:B------:R-:W-:-:S07]  /*0180*/  IMAD.MOV R7, RZ, RZ, -R4 ;  /* 0x000000ffff077224 */ /* 0x000fce00078e0a04 */
.L_x_64:
[----:B------:R-:W0:Y:S01]  /*0190*/  LDC R25, c[0x0][0x398] ;  /* 0x0000e600ff197b82 */ /* 0x000e220000000800 */
[----:B------:R-:W-:Y:S01]  /*01a0*/  IMAD.MOV.U32 R23, RZ, RZ, RZ ;  /* 0x000000ffff177224 */ /* 0x000fe200078e00ff */
[----:B------:R-:W-:Y:S02]  /*01b0*/  CS2R R18, SRZ ;  /* 0x0000000000127805 */ /* 0x000fe4000001ff00 */
[----:B0-----:R-:W-:Y:S01]  /*01c0*/  ISETP.GE.U32.AND P0, PT, R25, 0x8, PT ;  /* 0x000000081900780c */ /* 0x001fe20003f06070 */
[----:B------:R-:W-:-:S12]  /*01d0*/  IMAD R24, R6, R25, RZ ;  /* 0x0000001906187224 */ /* 0x000fd800078e02ff */
[----:B------:R-:W-:Y:S05]  /*01e0*/  @!P0 BRA `(.L_x_60) ;  /* 0x0000000000c88947 */ /* 0x000fea0003800000 */
[----:B------:R-:W0:Y:S01]  /*01f0*/  LDC.64 R10, c[0x0][0x388] ;  /* 0x0000e200ff0a7b82 */ /* 0x000e220000000a00 */
[----:B------:R-:W-:Y:S01]  /*0200*/  IMAD.MOV.U32 R27, RZ, RZ, R2 ;  /* 0x000000ffff1b7224 */ /* 0x000fe200078e0002 */
[----:B------:R-:W-:Y:S01]  /*0210*/  CS2R R18, SRZ ;  /* 0x0000000000127805 */ /* 0x000fe2000001ff00 */
[----:B------:R-:W-:Y:S02]  /*0220*/  IMAD.MOV.U32 R26, RZ, RZ, R7 ;  /* 0x000000ffff1a7224 */ /* 0x000fe400078e0007 */
[----:B0-----:R-:W-:-:S03]  /*0230*/  IMAD.WIDE.U32 R10, R24, 0x8, R10 ;  /* 0x00000008180a7825 */ /* 0x001fc600078e000a */
[----:B------:R-:W-:-:S05]  /*0240*/  IADD3 R14, P0, PT, R10, 0x20, RZ ;  /* 0x000000200a0e7810 */ /* 0x000fca0007f1e0ff */
[----:B------:R-:W-:-:S08]  /*0250*/  IMAD.X R15, RZ, RZ, R11, P0 ;  /* 0x000000ffff0f7224 */ /* 0x000fd000000e060b */
.L_x_61:
[----:B------:R-:W0:Y:S01]  /*0260*/  LDC.64 R10, c[0x0][0x380] ;  /* 0x0000e000ff0a7b82 */ /* 0x000e220000000a00 */
[----:B------:R-:W-:Y:S01]  /*0270*/  MOV R12, R14 ;  /* 0x0000000e000c7202 */ /* 0x000fe20000000f00 */
        /* <DEDUP_REMOVED lines=41> */
.L_x_60:
[----:B------:R-:W-:-:S13]  /*0510*/  ISETP.NE.AND P0, PT, R3, RZ, PT ;  /* 0x000000ff0300720c */ /* 0x000fda0003f05270 */
[----:B------:R-:W-:Y:S05]  /*0520*/  @!P0 BRA `(.L_x_62) ;  /* 0x0000000400048947 */ /* 0x000fea0003800000 */
[----:B------:R-:W-:Y:S01]  /*0530*/  VIADD R10, R3, 0xffffffff ;  /* 0xffffffff030a7836 */ /* 0x000fe20000000000 */
[----:B------:R-:W-:-:S04]  /*0540*/  ISETP.NE.AND P1, PT, R5, RZ, PT ;  /* 0x000000ff0500720c */ /* 0x000fc80003f25270 */
[----:B------:R-:W-:-:S13]  /*0550*/  ISETP.GE.U32.AND P0, PT, R10, 0x3, PT ;  /* 0x000000030a00780c */ /* 0x000fda0003f06070 */
[----:B------:R-:W-:Y:S05]  /*0560*/  @!P0 BRA `(.L_x_63) ;  /* 0x0000000000708947 */ /* 0x000fea0003800000 */
[----:B------:R-:W0:Y:S01]  /*0570*/  LDC.64 R16, c[0x0][0x380] ;  /* 0x0000e000ff107b82 */ /* 0x000e220000000a00 */
[----:B------:R-:W-:Y:S01]  /*0580*/  IADD3 R13, PT, PT, R24, R23, RZ ;  /* 0x00000017180d7210 */ /* 0x000fe20007ffe0ff */
[----:B------:R-:W-:-:S06]  /*0590*/  IMAD.IADD R11, R2, 0x1, R23 ;  /* 0x00000001020b7824 */ /* 0x000fcc00078e0217 */
[----:B------:R-:W1:Y:S01]  /*05a0*/  LDC.64 R28, c[0x0][0x388] ;  /* 0x0000e200ff1c7b82 */ /* 0x000e620000000a00 */
[----:B0-----:R-:W-:-:S07]  /*05b0*/  IMAD.WIDE R16, R11, 0x8, R16 ;  /* 0x000000080b107825 */ /* 0x001fce00078e0210 */
[----:B------:R-:W0:Y:S01]  /*05c0*/  LDC.64 R10, c[0x0][0x388] ;  /* 0x0000e200ff0a7b82 */ /* 0x000e220000000a00 */
[----:B------:R-:W2:Y:S01]  /*05d0*/  LDG.E.64 R20, desc[UR8][R16.64] ;  /* 0x0000000810147981 */ /* 0x000ea2000c1e1b00 */
[----:B-1----:R-:W-:-:S05]  /*05e0*/  IMAD.WIDE.U32 R28, R13, 0x8, R28 ;  /* 0x000000080d1c7825 */ /* 0x002fca00078e001c */
        /* <DEDUP_REMOVED lines=10> */
[----:B------:R-:W2:Y:S04]  /*0690*/  LDG.E.64 R20, desc[UR8][R16.64+0x10] ;  /* 0x0000100810147981 */ /* 0x000ea8000c1e1b00 */
[----:B------:R-:W2:Y:S04]  /*06a0*/  LDG.E.64 R18, desc[UR8][R10.64+0x10] ;  /* 0x000010080a127981 */ /* 0x000ea8000c1e1b00 */
[----:B------:R-:W3:Y:S01]  /*06b0*/  LDG.E.64 R10, desc[UR8][R10.64+0x18] ;  /* 0x000018080a0a7981 */ /* 0x000ee2000c1e1b00 */
[----:B------:R-:W-:Y:S01]  /*06c0*/  VIADD R23, R23, 0x4 ;  /* 0x0000000417177836 */ /* 0x000fe20000000000 */
[----:B----4-:R-:W-:-:S08]  /*06d0*/  DADD R12, R12, -R14 ;  /* 0x000000000c0c7229 */ /* 0x010fd0000000080e */
[----:B------:R-:W-:Y:S02]  /*06e0*/  DFMA R26, R12, R12, R26 ;  /* 0x0000000c0c1a722b */ /* 0x000fe4000000001a */
[----:B--2---:R-:W-:-:S08]  /*06f0*/  DADD R18, R20, -R18 ;  /* 0x0000000014127229 */ /* 0x004fd00000000812 */
[----:B------:R-:W-:Y:S02]  /*0700*/  DFMA R18, R18, R18, R26 ;  /* 0x000000121212722b */ /* 0x000fe4000000001a */
[----:B---3--:R-:W-:-:S08]  /*0710*/  DADD R28, R28, -R10 ;  /* 0x000000001c1c7229 */ /* 0x008fd0000000080a */
[----:B------:R-:W-:-:S11]  /*0720*/  DFMA R18, R28, R28, R18 ;  /* 0x0000001c1c12722b */ /* 0x000fd60000000012 */
.L_x_63:
[----:B------:R-:W-:Y:S05]  /*0730*/  @!P1 BRA `(.L_x_62) ;  /* 0x0000000000809947 */ /* 0x000fea0003800000 */
[----:B------:R-:W-:Y:S01]  /*0740*/  ISETP.NE.AND P0, PT, R5, 0x1, PT ;  /* 0x000000010500780c */ /* 0x000fe20003f05270 */
[----:B------:R-:W0:Y:S01]  /*0750*/  LDC.64 R16, c[0x0][0x388] ;  /* 0x0000e200ff107b82 */ /* 0x000e220000000a00 */
[----:B------:R-:W-:-:S07]  /*0760*/  LOP3.LUT P1, RZ, R25, 0x1, RZ, 0xc0, !PT ;  /* 0x0000000119ff7812 */ /* 0x000fce000782c0ff */
[----:B------:R-:W1:Y:S04]  /*0770*/  LDC.64 R20, c[0x0][0x380] ;  /* 0x0000e000ff147b82 */ /* 0x000e680000000a00 */
[C-C-:B------:R-:W-:Y:S01]  /*0780*/  @P0 IMAD.IADD R25, R24.reuse, 0x1, R23.reuse ;  /* 0x0000000118190824 */ /* 0x140fe200078e0217 */
[----:B------:R-:W-:Y:S01]  /*0790*/  @P0 IADD3 R22, P2, PT, R24, R23, RZ ;  /* 0x0000001718160210 */ /* 0x000fe20007f5e0ff */
[----:B------:R-:W-:Y:S02]  /*07a0*/  @P0 IMAD.IADD R27, R2, 0x1, R23 ;  /* 0x00000001021b0824 */ /* 0x000fe400078e0217 */
[----:B------:R-:W2:Y:S01]  /*07b0*/  @P0 LDC.64 R10, c[0x0][0x388] ;  /* 0x0000e200ff0a0b82 */ /* 0x000ea20000000a00 */
[----:B------:R-:W-:-:S07]  /*07c0*/  @P0 VIADD R23, R23, 0x2 ;  /* 0x0000000217170836 */ /* 0x000fce0000000000 */
[----:B------:R-:W3:Y:S01]  /*07d0*/  LDC.64 R12, c[0x0][0x380] ;  /* 0x0000e000ff0c7b82 */ /* 0x000ee20000000a00 */
[----:B0-----:R-:W-:-:S04]  /*07e0*/  @P0 IMAD.WIDE.U32 R16, R25, 0x8, R16 ;  /* 0x0000000819100825 */ /* 0x001fc800078e0010 */
[----:B------:R-:W-:Y:S02]  /*07f0*/  @P0 IMAD.X R25, RZ, RZ, RZ, P2 ;  /* 0x000000ffff190224 */ /* 0x000fe400010e06ff */
[----:B------:R-:W4:Y:S01]  /*0800*/  @P0 LDG.E.64 R16, desc[UR8][R16.64] ;  /* 0x0000000810100981 */ /* 0x000f22000c1e1b00 */
[----:B------:R-:W0:Y:S01]  /*0810*/  LDC.64 R14, c[0x0][0x388] ;  /* 0x0000e200ff0e7b82 */ /* 0x000e220000000a00 */
[----:B-1----:R-:W-:-:S05]  /*0820*/  @P0 IMAD.WIDE R20, R27, 0x8, R20 ;  /* 0x000000081b140825 */ /* 0x002fca00078e0214 */
[----:B------:R-:W4:Y:S01]  /*0830*/  @P0 LDG.E.64 R26, desc[UR8][R20.64] ;  /* 0x00000008141a0981 */ /* 0x000f22000c1e1b00 */
[----:B--2---:R-:W-:-:S04]  /*0840*/  @P0 LEA R10, P3, R22, R10, 0x3 ;  /* 0x0000000a160a0211 */ /* 0x004fc800078618ff */
[----:B------:R-:W-:Y:S01]  /*0850*/  @P0 LEA.HI.X R11, R22, R11, R25, 0x3, P3 ;  /* 0x0000000b160b0211 */ /* 0x000fe200018f1c19 */
[----:B------:R-:W-:Y:S01]  /*0860*/  @P1 IMAD.IADD R25, R24, 0x1, R23 ;  /* 0x0000000118191824 */ /* 0x000fe200078e0217 */
[----:B------:R-:W-:Y:S02]  /*0870*/  @P1 IADD3 R29, PT, PT, R2, R23, RZ ;  /* 0x00000017021d1210 */ /* 0x000fe40007ffe0ff */
[----:B------:R-:W2:Y:S04]  /*0880*/  @P0 LDG.E.64 R22, desc[UR8][R20.64+0x8] ;  /* 0x0000080814160981 */ /* 0x000ea8000c1e1b00 */
[----:B------:R-:W2:Y:S01]  /*0890*/  @P0 LDG.E.64 R10, desc[UR8][R10.64+0x8] ;  /* 0x000008080a0a0981 */ /* 0x000ea2000c1e1b00 */
        /* <DEDUP_REMOVED lines=10> */
.L_x_62:
[----:B------:R-:W0:Y:S01]  /*0940*/  LDCU UR4, c[0x0][0x3a8] ;  /* 0x00007500ff0477ac */ /* 0x000e220008000800 */
[----:B------:R-:W-:Y:S01]  /*0950*/  VIADD R6, R6, 0x1 ;  /* 0x0000000106067836 */ /* 0x000fe20000000000 */
[----:B------:R-:W-:-:S06]  /*0960*/  DSETP.GEU.AND P0, PT, R18, R8, PT ;  /* 0x000000081200722a */ /* 0x000fcc0003f0e000 */
[----:B------:R-:W-:Y:S02]  /*0970*/  FSEL R8, R18, R8, !P0 ;  /* 0x0000000812087208 */ /* 0x000fe40004000000 */
[----:B------:R-:W-:Y:S02]  /*0980*/  FSEL R9, R19, R9, !P0 ;  /* 0x0000000913097208 */ /* 0x000fe40004000000 */
[----:B0-----:R-:W-:-:S13]  /*0990*/  ISETP.NE.AND P1, PT, R6, UR4, PT ;  /* 0x0000000406007c0c */ /* 0x001fda000bf25270 */
[----:B------:R-:W-:Y:S05]  /*09a0*/  @!P1 BRA `(.L_x_58) ;  /* 0x0000000000f49947 */ /* 0x000fea0003800000 */
[----:B------:R-:W-:Y:S05]  /*09b0*/  BRA `(.L_x_64) ;  /* 0xfffffff400f47947 */ /* 0x000fea000383ffff */
.L_x_59:
[----:B------:R-:W-:Y:S01]  /*09c0*/  UISETP.GE.U32.AND UP0, UPT, UR5, 0x4, UPT ;  /* 0x000000040500788c */ /* 0x000fe2000bf06070 */
[----:B------:R-:W-:Y:S01]  /*09d0*/  IMAD.MOV.U32 R8, RZ, RZ, 0x0 ;  /* 0x00000000ff087424 */ /* 0x000fe200078e00ff */
[----:B------:R-:W-:Y:S01]  /*09e0*/  ULOP3.LUT UR6, UR5, 0x3, URZ, 0xc0, !UPT ;  /* 0x0000000305067892 */ /* 0x000fe2000f8ec0ff */
[----:B------:R-:W-:-:S06]  /*09f0*/  IMAD.MOV.U32 R9, RZ, RZ, 0x7ff00000 ;  /* 0x7ff00000ff097424 */ /* 0x000fcc00078e00ff */
[----:B------:R-:W-:Y:S05]  /*0a00*/  BRA.U !UP0, `(.L_x_65) ;  /* 0x0000000108b87547 */ /* 0x000fea000b800000 */
[----:B------:R-:W-:Y:S01]  /*0a10*/  ULOP3.LUT UR5, UR5, 0x7ffffffc, URZ, 0xc0, !UPT ;  /* 0x7ffffffc05057892 */ /* 0x000fe2000f8ec0ff */
[----:B------:R-:W-:Y:S01]  /*0a20*/  IMAD.MOV.U32 R8, RZ, RZ, 0x0 ;  /* 0x00000000ff087424 */ /* 0x000fe200078e00ff */
[----:B------:R-:W-:Y:S01]  /*0a30*/  UMOV UR4, URZ ;  /* 0x000000ff00047c82 */ /* 0x000fe20008000000 */
[----:B------:R-:W-:Y:S01]  /*0a40*/  IMAD.MOV.U32 R9, RZ, RZ, 0x7ff00000 ;  /* 0x7ff00000ff097424 */ /* 0x000fe200078e00ff */
[----:B------:R-:W-:-:S09]  /*0a50*/  UISETP.GT.AND UP0, UPT, UR5, URZ, UPT ;  /* 0x000000ff0500728c */ /* 0x000fd2000bf04270 */
[----:B------:R-:W-:Y:S05]  /*0a60*/  BRA.U !UP0, `(.L_x_66) ;  /* 0x0000000108887547 */ /* 0x000fea000b800000 */
[----:B------:R-:W-:Y:S02]  /*0a70*/  UIADD3 UR7, UPT, UPT, UR5, -UR4, URZ ;  /* 0x8000000405077290 */ /* 0x000fe4000fffe0ff */
[----:B------:R-:W-:Y:S02]  /*0a80*/  UPLOP3.LUT UP0, UPT, UPT, UPT, UPT, 0x80, 0x8 ;  /* 0x000000000008789c */ /* 0x000fe40003f0f070 */
[----:B------:R-:W-:-:S09]  /*0a90*/  UISETP.GT.AND UP1, UPT, UR7, 0xc, UPT ;  /* 0x0000000c0700788c */ /* 0x000fd2000bf24270 */
[----:B------:R-:W-:Y:S05]  /*0aa0*/  BRA.U !UP1, `(.L_x_67) ;  /* 0x0000000109447547 */ /* 0x000fea000b800000 */
[----:B------:R-:W-:Y:S02]  /*0ab0*/  UIADD3 UR7, UPT, UPT, UR5, -0xc, URZ ;  /* 0xfffffff405077890 */ /* 0x000fe4000fffe0ff */
[----:B------:R-:W-:-:S11]  /*0ac0*/  UPLOP3.LUT UP0, UPT, UPT, UPT, UPT, 0x40, 0x4 ;  /* 0x000000000004789c */ /* 0x000fd60003f0e870 */
.L_x_68:
[----:B------:R-:W-:Y:S01]  /*0ad0*/  DSETP.GT.AND P0, PT, R8, RZ, PT ;  /* 0x000000ff0800722a */ /* 0x000fe20003f04000 */
[----:B------:R-:W-:-:S04]  /*0ae0*/  UIADD3 UR4, UPT, UPT, UR4, 0x10, URZ ;  /* 0x0000001004047890 */ /* 0x000fc8000fffe0ff */
[----:B------:R-:W-:Y:S01]  /*0af0*/  UISETP.GE.AND UP1, UPT, UR4, UR7, UPT ;  /* 0x000000070400728c */ /* 0x000fe2000bf26270 */
[----:B------:R-:W-:Y:S02]  /*0b00*/  FSEL R2, R8, RZ, !P0 ;  /* 0x000000ff08027208 */ /* 0x000fe40004000000 */
[----:B------:R-:W-:-:S06]  /*0b10*/  FSEL R3, R9, RZ, !P0 ;  /* 0x000000ff09037208 */ /* 0x000fcc0004000000 */
[----:B------:R-:W-:-:S06]  /*0b20*/  DSETP.GT.AND P0, PT, R2, RZ, PT ;  /* 0x000000ff0200722a */ /* 0x000fcc0003f04000 */
[----:B------:R-:W-:Y:S02]  /*0b30*/  FSEL R2, R2, RZ, !P0 ;  /* 0x000000ff02027208 */ /* 0x000fe40004000000 */
[----:B------:R-:W-:-:S06]  /*0b40*/  FSEL R3, R3, RZ, !P0 ;  /* 0x000000ff03037208 */ /* 0x000fcc0004000000 */
[----:B------:R-:W-:-:S06]  /*0b50*/  DSETP.GT.AND P0, PT, R2, RZ, PT ;  /* 0x000000ff0200722a */ /* 0x000fcc0003f04000 */
[----:B------:R-:W-:Y:S02]  /*0b60*/  FSEL R2, R2, RZ, !P0 ;  /* 0x000000ff02027208 */ /* 0x000fe40004000000 */
[----:B------:R-:W-:-:S06]  /*0b70*/  FSEL R3, R3, RZ, !P0 ;  /* 0x000000ff03037208 */ /* 0x000fcc0004000000 */
[----:B------:R-:W-:-:S06]  /*0b80*/  DSETP.GT.AND P0, PT, R2, RZ, PT ;  /* 0x000000ff0200722a */ /* 0x000fcc0003f04000 */
[----:B------:R-:W-:Y:S02]  /*0b90*/  FSEL R8, R2, RZ, !P0 ;  /* 0x000000ff02087208 */ /* 0x000fe40004000000 */
[----:B------:R-:W-:Y:S01]  /*0ba0*/  FSEL R9, R3, RZ, !P0 ;  /* 0x000000ff03097208 */ /* 0x000fe20004000000 */
[----:B------:R-:W-:Y:S06]  /*0bb0*/  BRA.U !UP1, `(.L_x_68) ;  /* 0xfffffffd09c47547 */ /* 0x000fec000b83ffff */
.L_x_67:
[----:B------:R-:W-:-:S04]  /*0bc0*/  UIADD3 UR7, UPT, UPT, UR5, -UR4, URZ ;  /* 0x8000000405077290 */ /* 0x000fc8000fffe0ff */
[----:B------:R-:W-:-:S09]  /*0bd0*/  UISETP.GT.AND UP1, UPT, UR7, 0x4, UPT ;  /* 0x000000040700788c */ /* 0x000fd2000bf24270 */
[----:B------:R-:W-:Y:S05]  /*0be0*/  BRA.U !UP1, `(.L_x_69) ;  /* 0x0000000109207547 */ /* 0x000fea000b800000 */
[----:B------:R-:W-:Y:S01]  /*0bf0*/  DSETP.GT.AND P0, PT, R8, RZ, PT ;  /* 0x000000ff0800722a */ /* 0x000fe20003f04000 */
[----:B------:R-:W-:Y:S02]  /*0c00*/  UIADD3 UR4, UPT, UPT, UR4, 0x8, URZ ;  /* 0x0000000804047890 */ /* 0x000fe4000fffe0ff */
[----:B------:R-:W-:-:S03]  /*0c10*/  UPLOP3.LUT UP0, UPT, UPT, UPT, UPT, 0x40, 0x4 ;  /* 0x000000000004789c */ /* 0x000fc60003f0e870 */
[----:B------:R-:W-:Y:S02]  /*0c20*/  FSEL R2, R8, RZ, !P0 ;  /* 0x000000ff08027208 */ /* 0x000fe40004000000 */
[----:B------:R-:W-:-:S06]  /*0c30*/  FSEL R3, R9, RZ, !P0 ;  /* 0x000000ff09037208 */ /* 0x000fcc0004000000 */
[----:B------:R-:W-:-:S06]  /*0c40*/  DSETP.GT.AND P0, PT, R2, RZ, PT ;  /* 0x000000ff0200722a */ /* 0x000fcc0003f04000 */
[----:B------:R-:W-:Y:S02]  /*0c50*/  FSEL R8, R2, RZ, !P0 ;  /* 0x000000ff02087208 */ /* 0x000fe40004000000 */
[----:B------:R-:W-:-:S07]  /*0c60*/  FSEL R9, R3, RZ, !P0 ;  /* 0x000000ff03097208 */ /* 0x000fce0004000000 */
.L_x_69:
[----:B------:R-:W-:-:S09]  /*0c70*/  UISETP.NE.OR UP0, UPT, UR4, UR5, UP0 ;  /* 0x000000050400728c */ /* 0x000fd20008705670 */
[----:B------:R-:W-:Y:S05]  /*0c80*/  BRA.U !UP0, `(.L_x_65) ;  /* 0x0000000108187547 */ /* 0x000fea000b800000 */
.L_x_66:
[----:B------:R-:W-:Y:S01]  /*0c90*/  UIADD3 UR4, UPT, UPT, UR4, 0x4, URZ ;  /* 0x0000000404047890 */ /* 0x000fe2000fffe0ff */
[----:B------:R-:W-:-:S03]  /*0ca0*/  DSETP.GT.AND P0, PT, R8, RZ, PT ;  /* 0x000000ff0800722a */ /* 0x000fc60003f04000 */
[----:B------:R-:W-:-:S03]  /*0cb0*/  UISETP.NE.AND UP0, UPT, UR4, UR5, UPT ;  /* 0x000000050400728c */ /* 0x000fc6000bf05270 */
[----:B------:R-:W-:Y:S02]  /*0cc0*/  FSEL R8, R8, RZ, !P0 ;  /* 0x000000ff08087208 */ /* 0x000fe40004000000 */
[----:B------:R-:W-:-:S04]  /*0cd0*/  FSEL R9, R9, RZ, !P0 ;  /* 0x000000ff09097208 */ /* 0x000fc80004000000 */
[----:B------:R-:W-:Y:S05]  /*0ce0*/  BRA.U UP0, `(.L_x_66) ;  /* 0xfffffffd00e87547 */ /* 0x000fea000b83ffff */
.L_x_65:
[----:B------:R-:W-:-:S09]  /*0cf0*/  UISETP.NE.AND UP0, UPT, UR6, URZ, UPT ;  /* 0x000000ff0600728c */ /* 0x000fd2000bf05270 */
[----:B------:R-:W-:Y:S05]  /*0d00*/  BRA.U !UP0, `(.L_x_58) ;  /* 0x00000001081c7547 */ /* 0x000fea000b800000 */
[----:B------:R-:W-:-:S05]  /*0d10*/  UMOV UR4, URZ ;  /* 0x000000ff00047c82 */ /* 0x000fca0008000000 */
.L_x_70:
[----:B------:R-:W-:Y:S01]  /*0d20*/  UIADD3 UR4, UPT, UPT, UR4, 0x1, URZ ;  /* 0x0000000104047890 */ /* 0x000fe2000fffe0ff */
[----:B------:R-:W-:-:S03]  /*0d30*/  DSETP.GT.AND P0, PT, R8, RZ, PT ;  /* 0x000000ff0800722a */ /* 0x000fc60003f04000 */
[----:B------:R-:W-:-:S03]  /*0d40*/  UISETP.NE.AND UP0, UPT, UR4, UR6, UPT ;  /* 0x000000060400728c */ /* 0x000fc6000bf05270 */
[----:B------:R-:W-:Y:S02]  /*0d50*/  FSEL R8, R8, RZ, !P0 ;  /* 0x000000ff08087208 */ /* 0x000fe40004000000 */
[----:B------:R-:W-:-:S04]  /*0d60*/  FSEL R9, R9, RZ, !P0 ;  /* 0x000000ff09097208 */ /* 0x000fc80004000000 */
[----:B------:R-:W-:Y:S05]  /*0d70*/  BRA.U UP0, `(.L_x_70) ;  /* 0xfffffffd00e87547 */ /* 0x000fea000b83ffff */
.L_x_58:
[----:B------:R-:W0:Y:S02]  /*0d80*/  LDC.64 R2, c[0x0][0x3b0] ;  /* 0x0000ec00ff027b82 */ /* 0x000e240000000a00 */
[----:B0-----:R-:W-:-:S05]  /*0d90*/  IMAD.WIDE R2, R0, 0x8, R2 ;  /* 0x0000000800027825 */ /* 0x001fca00078e0202 */
[----:B------:R-:W-:Y:S01]  /*0da0*/  STG.E.64 desc[UR8][R2.64], R8 ;  /* 0x0000000802007986 */ /* 0x000fe2000c101b08 */
[----:B------:R-:W-:Y:S05]  /*0db0*/  EXIT ;  /* 0x000000000000794d */ /* 0x000fea0003800000 */
.L_x_71:
        /* <DEDUP_REMOVED lines=12> */
.L_x_79:


//--------------------- .text._Z20inclusiveAddBlockSumPdS_i --------------------------
	.section	.text._Z20inclusiveAddBlockSumPdS_i,"ax",@progbits
	.align	128
        .global         _Z20inclusiveAddBlockSumPdS_i
        .type           _Z20inclusiveAddBlockSumPdS_i,@function
        .size           _Z20inclusiveAddBlockSumPdS_i,(.L_x_80 - _Z20inclusiveAddBlockSumPdS_i)
        .other          _Z20inclusiveAddBlockSumPdS_i,@"STO_CUDA_ENTRY STV_DEFAULT"
_Z20inclusiveAddBlockSumPdS_i:
.text._Z20inclusiveAddBlockSumPdS_i:
[----:B------:R-:W-:Y:S01]  /*0000*/  LDC R1, c[0x0][0x37c] ;  /* 0x0000df00ff017b82 */ /* 0x000fe20000000800 */
[----:B------:R-:W0:Y:S02]  /*0010*/  S2R R9, SR_CTAID.X ;  /* 0x0000000000097919 */ /* 0x000e240000002500 */
[----:B0-----:R-:W-:-:S13]  /*0020*/  ISETP.NE.AND P0, PT, R9, RZ, PT ;  /* 0x000000ff0900720c */ /* 0x001fda0003f05270 */
[----:B------:R-:W-:Y:S05]  /*0030*/  @!P0 EXIT ;  /* 0x000000000000894d */ /* 0x000fea0003800000 */
[----:B------:R-:W0:Y:S01]  /*0040*/  S2R R7, SR_TID.X ;  /* 0x0000000000077919 */ /* 0x000e220000002100 */
[----:B------:R-:W1:Y:S01]  /*0050*/  LDCU UR6, c[0x0][0x390] ;  /* 0x00007200ff0677ac */ /* 0x000e620008000800 */
[----:B------:R-:W2:Y:S01]  /*0060*/  LDC.64 R2, c[0x0][0x380] ;  /* 0x0000e000ff027b82 */ /* 0x000ea20000000a00 */
[C---:B------:R-:W-:Y:S01]  /*0070*/  IMAD.SHL.U32 R0, R9.reuse, 0x800, RZ ;  /* 0x0000080009007824 */ /* 0x040fe200078e00ff */
[----:B------:R-:W-:Y:S01]  /*0080*/  BSSY.RECONVERGENT B0, `(.L_x_72) ;  /* 0x000000f000007945 */ /* 0x000fe20003800200 */
[----:B------:R-:W-:Y:S01]  /*0090*/  VIADD R9, R9, 0xffffffff ;  /* 0xffffffff09097836 */ /* 0x000fe20000000000 */
[----:B------:R-:W3:Y:S04]  /*00a0*/  LDCU.64 UR4, c[0x0][0x358] ;  /* 0x00006b00ff0477ac */ /* 0x000ee80008000a00 */
[----:B------:R-:W4:Y:S01]  /*00b0*/  LDC.64 R4, c[0x0][0x388] ;  /* 0x0000e200ff047b82 */ /* 0x000f220000000a00 */
[----:B--2---:R-:W-:Y:S01]  /*00c0*/  IMAD.WIDE.U32 R2, R9, 0x8, R2 ;  /* 0x0000000809027825 */ /* 0x004fe200078e0002 */
[----:B0-----:R-:W-:-:S04]  /*00d0*/  LOP3.LUT R7, R0, R7, RZ, 0xfc, !PT ;  /* 0x0000000700077212 */ /* 0x001fc800078efcff */
[C---:B-1----:R-:W-:Y:S01]  /*00e0*/  ISETP.GE.AND P0, PT, R7.reuse, UR6, PT ;  /* 0x0000000607007c0c */ /* 0x042fe2000bf06270 */
[C---:B----4-:R-:W-:Y:S01]  /*00f0*/  IMAD.WIDE R4, R7.reuse, 0x8, R4 ;  /* 0x0000000807047825 */ /* 0x050fe200078e0204 */
[----:B------:R-:W-:-:S04]  /*0100*/  IADD3 R0, PT, PT, R7, 0x400, RZ ;  /* 0x0000040007007810 */ /* 0x000fc80007ffe0ff */
[----:B------:R-:W-:-:S07]  /*0110*/  ISETP.GE.AND P1, PT, R0, UR6, PT ;  /* 0x0000000600007c0c */ /* 0x000fce000bf26270 */
[----:B---3--:R-:W-:Y:S06]  /*0120*/  @P0 BRA `(.L_x_73) ;  /* 0x0000000000100947 */ /* 0x008fec0003800000 */
[----:B------:R-:W2:Y:S04]  /*0130*/  LDG.E.64 R6, desc[UR4][R2.64] ;  /* 0x0000000402067981 */ /* 0x000ea8000c1e1b00 */
[----:B------:R-:W2:Y:S02]  /*0140*/  LDG.E.64 R8, desc[UR4][R4.64] ;  /* 0x0000000404087981 */ /* 0x000ea4000c1e1b00 */
[----:B--2---:R-:W-:-:S07]  /*0150*/  DADD R6, R6, R8 ;  /* 0x0000000006067229 */ /* 0x004fce0000000008 */
[----:B------:R0:W-:Y:S04]  /*0160*/  STG.E.64 desc[UR4][R4.64], R6 ;  /* 0x0000000604007986 */ /* 0x0001e8000c101b04 */
.L_x_73:
[----:B------:R-:W-:Y:S05]  /*0170*/  BSYNC.RECONVERGENT B0 ;  /* 0x0000000000007941 */ /* 0x000fea0003800200 */
.L_x_72:
[----:B------:R-:W-:Y:S05]  /*0180*/  @P1 EXIT ;  /* 0x000000000000194d */ /* 0x000fea0003800000 */
[----:B------:R-:W2:Y:S04]  /*0190*/  LDG.E.64 R2, desc[UR4][R2.64] ;  /* 0x0000000402027981 */ /* 0x000ea8000c1e1b00 */
[----:B0-----:R-:W2:Y:S02]  /*01a0*/  LDG.E.64 R6, desc[UR4][R4.64+0x2000] ;  /* 0x0020000404067981 */ /* 0x001ea4000c1e1b00 */
[----:B--2---:R-:W-:-:S07]  /*01b0*/  DADD R6, R2, R6 ;  /* 0x0000000002067229 */ /* 0x004fce0000000006 */
[----:B------:R-:W-:Y:S01]  /*01c0*/  STG.E.64 desc[UR4][R4.64+0x2000], R6 ;  /* 0x0020000604007986 */ /* 0x000fe2000c101b04 */
[----:B------:R-:W-:Y:S05]  /*01d0*/  EXIT ;  /* 0x000000000000794d */ /* 0x000fea0003800000 */
.L_x_74:
        /* <DEDUP_REMOVED lines=10> */
.L_x_80:


//--------------------- .text._Z18blockInclusiveScanPdS_S_i --------------------------
	.section	.text._Z18blockInclusiveScanPdS_S_i,"ax",@progbits
	.align	128
        .global         _Z18blockInclusiveScanPdS_S_i
        .type           _Z18blockInclusiveScanPdS_S_i,@function
        .size           _Z18blockInclusiveScanPdS_S_i,(.L_x_81 - _Z18blockInclusiveScanPdS_S_i)
        .other          _Z18blockInclusiveScanPdS_S_i,@"STO_CUDA_ENTRY STV_DEFAULT"
_Z18blockInclusiveScanPdS_S_i:
.text._Z18blockInclusiveScanPdS_S_i:
[----:B------:R-:W-:Y:S01]  /*0000*/  LDC R1, c[0x0][0x37c] ;  /* 0x0000df00ff017b82 */ /* 0x000fe20000000800 */
[----:B------:R-:W0:Y:S01]  /*0010*/  S2R R0, SR_CTAID.X ;  /* 0x0000000000007919 */ /* 0x000e220000002500 */
[----:B------:R-:W1:Y:S06]  /*0020*/  LDCU UR4, c[0x0][0x398] ;  /* 0x00007300ff0477ac */ /* 0x000e6c0008000800 */
[----:B------:R-:W2:Y:S01]  /*0030*/  LDC.64 R6, c[0x0][0x380] ;  /* 0x0000e000ff067b82 */ /* 0x000ea20000000a00 */
[----:B------:R-:W3:Y:S01]  /*0040*/  S2R R3, SR_TID.X ;  /* 0x0000000000037919 */ /* 0x000ee20000002100 */
[----:B------:R-:W4:Y:S01]  /*0050*/  LDCU.64 UR6, c[0x0][0x358] ;  /* 0x00006b00ff0677ac */ /* 0x000f220008000a00 */
[----:B0-----:R-:W-:-:S05]  /*0060*/  IMAD.SHL.U32 R2, R0, 0x800, RZ ;  /* 0x0000080000027824 */ /* 0x001fca00078e00ff */
[----:B---3--:R-:W-:-:S04]  /*0070*/  LOP3.LUT R2, R2, R3, RZ, 0xfc, !PT ;  /* 0x0000000302027212 */ /* 0x008fc800078efcff */
[C---:B-1----:R-:W-:Y:S01]  /*0080*/  ISETP.GE.AND P2, PT, R2.reuse, UR4, PT ;  /* 0x0000000402007c0c */ /* 0x042fe2000bf46270 */
[C---:B------:R-:W-:Y:S02]  /*0090*/  VIADD R4, R2.reuse, 0x400 ;  /* 0x0000040002047836 */ /* 0x040fe40000000000 */
[----:B--2---:R-:W-:-:S03]  /*00a0*/  IMAD.WIDE R6, R2, 0x8, R6 ;  /* 0x0000000802067825 */ /* 0x004fc600078e0206 */
[----:B------:R-:W-:-:S07]  /*00b0*/  ISETP.GE.AND P1, PT, R4, UR4, PT ;  /* 0x0000000404007c0c */ /* 0x000fce000bf26270 */
[----:B----4-:R-:W2:Y:S06]  /*00c0*/  @!P2 LDG.E.64 R8, desc[UR6][R6.64] ;  /* 0x000000060608a981 */ /* 0x010eac000c1e1b00 */
[----:B------:R-:W3:Y:S01]  /*00d0*/  @!P1 LDG.E.64 R10, desc[UR6][R6.64+0x2000] ;  /* 0x00200006060a9981 */ /* 0x000ee2000c1e1b00 */
[----:B------:R-:W0:Y:S01]  /*00e0*/  S2UR UR5, SR_CgaCtaId ;  /* 0x00000000000579c3 */ /* 0x000e220000008800 */
[----:B------:R-:W-:Y:S01]  /*00f0*/  UMOV UR4, 0x400 ;  /* 0x0000040000047882 */ /* 0x000fe20000000000 */
[C---:B------:R-:W-:Y:S02]  /*0100*/  ISETP.GT.U32.AND P0, PT, R3.reuse, 0x1ff, PT ;  /* 0x000001ff0300780c */ /* 0x040fe40003f04070 */
[----:B------:R-:W-:-:S02]  /*0110*/  ISETP.GT.U32.AND P3, PT, R3, 0xff, PT ;  /* 0x000000ff0300780c */ /* 0x000fc40003f64070 */
[----:B------:R-:W-:-:S09]  /*0120*/  ISETP.GT.U32.AND P4, PT, R3, 0x1, PT ;  /* 0x000000010300780c */ /* 0x000fd20003f84070 */
[C---:B------:R-:W-:Y:S02]  /*0130*/  @!P0 LEA R15, R3.reuse, 0x20, 0x5 ;  /* 0x00000020030f8811 */ /* 0x040fe400078e28ff */
[----:B------:R-:W-:Y:S01]  /*0140*/  @!P3 LEA R17, R3, 0x40, 0x6 ;  /* 0x000000400311b811 */ /* 0x000fe200078e30ff */
[----:B0-----:R-:W-:-:S06]  /*0150*/  ULEA UR4, UR5, UR4, 0x18 ;  /* 0x0000000405047291 */ /* 0x001fcc000f8ec0ff */
[----:B------:R-:W-:-:S05]  /*0160*/  LEA R4, R3, UR4, 0x3 ;  /* 0x0000000403047c11 */ /* 0x000fca000f8e18ff */
[----:B------:R-:W-:Y:S01]  /*0170*/  IMAD R5, R3, 0x8, R4 ;  /* 0x0000000803057824 */ /* 0x000fe200078e0204 */
[----:B--2---:R-:W-:Y:S04]  /*0180*/  @!P2 STS.64 [R4], R8 ;  /* 0x000000080400a388 */ /* 0x004fe80000000a00 */
[----:B------:R-:W-:Y:S04]  /*0190*/  @P2 STS.64 [R4], RZ ;  /* 0x000000ff04002388 */ /* 0x000fe80000000a00 */
[----:B---3--:R-:W-:Y:S04]  /*01a0*/  @!P1 STS.64 [R4+0x2000], R10 ;  /* 0x0020000a04009388 */ /* 0x008fe80000000a00 */
[----:B------:R-:W-:Y:S01]  /*01b0*/  @P1 STS.64 [R4+0x2000], RZ ;  /* 0x002000ff04001388 */ /* 0x000fe20000000a00 */
[----:B------:R-:W-:Y:S06]  /*01c0*/  BAR.SYNC.DEFER_BLOCKING 0x0 ;  /* 0x0000000000007b1d */ /* 0x000fec0000010000 */
[----:B------:R-:W-:Y:S04]  /*01d0*/  LDS.64 R6, [R5] ;  /* 0x0000000005067984 */ /* 0x000fe80000000a00 */
[----:B------:R-:W0:Y:S02]  /*01e0*/  LDS.64 R12, [R5+0x8] ;  /* 0x00000800050c7984 */ /* 0x000e240000000a00 */
[----:B0-----:R-:W-:-:S07]  /*01f0*/  DADD R6, R6, R12 ;  /* 0x0000000006067229 */ /* 0x001fce000000000c */
[----:B------:R-:W-:Y:S01]  /*0200*/  STS.64 [R5+0x8], R6 ;  /* 0x0000080605007388 */ /* 0x000fe20000000a00 */
[----:B------:R-:W-:Y:S06]  /*0210*/  BAR.SYNC.DEFER_BLOCKING 0x0 ;  /* 0x0000000000007b1d */ /* 0x000fec0000010000 */
[----:B------:R-:W-:Y:S04]  /*0220*/  @!P0 LDS.64 R8, [R15+UR4+-0x18] ;  /* 0xffffe8040f088984 */ /* 0x000fe80008000a00 */
[----:B------:R-:W0:Y:S02]  /*0230*/  @!P0 LDS.64 R10, [R15+UR4+-0x8] ;  /* 0xfffff8040f0a8984 */ /* 0x000e240008000a00 */
[----:B0-----:R-:W-:-:S07]  /*0240*/  @!P0 DADD R8, R8, R10 ;  /* 0x0000000008088229 */ /* 0x001fce000000000a */
[----:B------:R-:W-:Y:S01]  /*0250*/  @!P0 STS.64 [R15+UR4+-0x8], R8 ;  /* 0xfffff8080f008988 */ /* 0x000fe20008000a04 */
[----:B------:R-:W-:Y:S01]  /*0260*/  BAR.SYNC.DEFER_BLOCKING 0x0 ;  /* 0x0000000000007b1d */ /* 0x000fe20000010000 */
[----:B------:R-:W-:-:S13]  /*0270*/  ISETP.GT.U32.AND P0, PT, R3, 0x7f, PT ;  /* 0x0000007f0300780c */ /* 0x000fda0003f04070 */
[----:B------:R-:W-:Y:S01]  /*0280*/  @!P0 LEA R19, R3, 0x80, 0x7 ;  /* 0x0000008003138811 */ /* 0x000fe200078e38ff */
        /* <DEDUP_REMOVED lines=31> */
[----:B------:R0:W-:Y:S01]  /*0480*/  @!P3 STS.64 [R19+UR4+-0x8], R6 ;  /* 0xfffff8061300b988 */ /* 0x0001e20008000a04 */
[----:B------:R-:W-:Y:S01]  /*0490*/  BAR.SYNC.DEFER_BLOCKING 0x0 ;  /* 0x0000000000007b1d */ /* 0x000fe20000010000 */
[C---:B------:R-:W-:Y:S02]  /*04a0*/  ISETP.GT.U32.AND P3, PT, R3.reuse, 0x3, PT ;  /* 0x000000030300780c */ /* 0x040fe40003f64070 */
[----:B0-----:R-:W-:-:S11]  /*04b0*/  @!P4 LEA R19, R3, 0x2000, 0xd ;  /* 0x000020000313c811 */ /* 0x001fd600078e68ff */
[----:B------:R-:W-:Y:S01]  /*04c0*/  @!P3 LEA R17, R3, 0x1000, 0xc ;  /* 0x000010000311b811 */ /* 0x000fe200078e60ff */
[----:B------:R-:W-:Y:S04]  /*04d0*/  @!P0 LDS.64 R8, [R15+UR4+-0x408] ;  /* 0xfffbf8040f088984 */ /* 0x000fe80008000a00 */
[----:B------:R-:W0:Y:S02]  /*04e0*/  @!P0 LDS.64 R12, [R15+UR4+-0x8] ;  /* 0xfffff8040f0c8984 */ /* 0x000e240008000a00 */
[----:B0-----:R-:W-:-:S07]  /*04f0*/  @!P0 DADD R8, R8, R12 ;  /* 0x0000000008088229 */ /* 0x001fce000000000c */
[----:B------:R-:W-:Y:S01]  /*0500*/  @!P0 STS.64 [R15+UR4+-0x8], R8 ;  /* 0xfffff8080f008988 */ /* 0x000fe20008000a04 */
[----:B------:R-:W-:Y:S01]  /*0510*/  BAR.SYNC.DEFER_BLOCKING 0x0 ;  /* 0x0000000000007b1d */ /* 0x000fe20000010000 */
[----:B------:R-:W-:-:S05]  /*0520*/  ISETP.NE.AND P0, PT, R3, RZ, PT ;  /* 0x000000ff0300720c */ /* 0x000fca0003f05270 */
        /* <DEDUP_REMOVED lines=14> */
[----:B------:R-:W-:Y:S04]  /*0610*/  @!P0 LDS.64 R8, [UR4+0x1ff8] ;  /* 0x001ff804ff088984 */ /* 0x000fe80008000a00 */
[----:B------:R-:W0:Y:S02]  /*0620*/  @!P0 LDS.64 R12, [UR4+0x3ff8] ;  /* 0x003ff804ff0c8984 */ /* 0x000e240008000a00 */
[----:B0-----:R-:W-:-:S07]  /*0630*/  @!P0 DADD R8, R8, R12 ;  /* 0x0000000008088229 */ /* 0x001fce000000000c */
[----:B------:R-:W-:Y:S01]  /*0640*/  @!P0 STS.64 [UR4+0x3ff8], R8 ;  /* 0x003ff808ff008988 */ /* 0x000fe20008000a04 */
[----:B------:R-:W-:Y:S06]  /*0650*/  BAR.SYNC.DEFER_BLOCKING 0x0 ;  /* 0x0000000000007b1d */ /* 0x000fec0000010000 */
[----:B------:R-:W-:Y:S04]  /*0660*/  @!P0 LDS.64 R10, [UR4+0x1ff8] ;  /* 0x001ff804ff0a8984 */ /* 0x000fe80008000a00 */
[----:B------:R-:W0:Y:S02]  /*0670*/  @!P0 LDS.64 R12, [UR4+0x2ff8] ;  /* 0x002ff804ff0c8984 */ /* 0x000e240008000a00 */
[----:B0-----:R-:W-:-:S07]  /*0680*/  @!P0 DADD R10, R10, R12 ;  /* 0x000000000a0a8229 */ /* 0x001fce000000000c */
[----:B------:R-:W-:Y:S01]  /*0690*/  @!P0 STS.64 [UR4+0x2ff8], R10 ;  /* 0x002ff80aff008988 */ /* 0x000fe20008000a04 */
[----:B------:R-:W-:Y:S06]  /*06a0*/  BAR.SYNC.DEFER_BLOCKING 0x0 ;  /* 0x0000000000007b1d */ /* 0x000fec0000010000 */
[----:B------:R-:W-:Y:S04]  /*06b0*/  @!P3 LDS.64 R6, [R15+UR4+-0x8] ;  /* 0xfffff8040f06b984 */ /* 0x000fe80008000a00 */
[----:B------:R-:W0:Y:S02]  /*06c0*/  @!P3 LDS.64 R12, [R15+UR4+0x7f8] ;  /* 0x0007f8040f0cb984 */ /* 0x000e240008000a00 */
[----:B0-----:R-:W-:-:S07]  /*06d0*/  @!P3 DADD R6, R6, R12 ;  /* 0x000000000606b229 */ /* 0x001fce000000000c */
[----:B------:R-:W-:Y:S01]  /*06e0*/  @!P3 STS.64 [R15+UR4+0x7f8], R6 ;  /* 0x0007f8060f00b988 */ /* 0x000fe20008000a04 */
[----:B------:R-:W-:Y:S01]  /*06f0*/  BAR.SYNC.DEFER_BLOCKING 0x0 ;  /* 0x0000000000007b1d */ /* 0x000fe20000010000 */
[----:B------:R-:W-:-:S13]  /*0700*/  ISETP.GT.U32.AND P3, PT, R3, 0xe, PT ;  /* 0x0000000e0300780c */ /* 0x000fda0003f64070 */
[----:B------:R-:W-:Y:S01]  /*0710*/  @!P3 LEA R19, R3, 0x400, 0xa ;  /* 0x000004000313b811 */ /* 0x000fe200078e50ff */
        /* <DEDUP_REMOVED lines=38> */
[----:B------:R0:W-:Y:S01]  /*0980*/  @!P3 STS.64 [R15+UR4+0x18], R6 ;  /* 0x000018060f00b988 */ /* 0x0001e20008000a04 */
[----:B------:R-:W-:Y:S01]  /*0990*/  BAR.SYNC.DEFER_BLOCKING 0x0 ;  /* 0x0000000000007b1d */ /* 0x000fe20000010000 */
[----:B------:R-:W-:-:S07]  /*09a0*/  ISETP.NE.AND P3, PT, R3, 0x3ff, PT ;  /* 0x000003ff0300780c */ /* 0x000fce0003f65270 */
[----:B0-----:R-:W0:Y:S01]  /*09b0*/  LDC.64 R14, c[0x0][0x388] ;  /* 0x0000e200ff0e7b82 */ /* 0x001e220000000a00 */
[----:B------:R-:W-:Y:S04]  /*09c0*/  @!P4 LDS.64 R8, [R17+UR4+-0x8] ;  /* 0xfffff8041108c984 */ /* 0x000fe80008000a00 */
[----:B------:R-:W1:Y:S01]  /*09d0*/  @!P4 LDS.64 R12, [R17+UR4+0x8] ;  /* 0x00000804110cc984 */ /* 0x000e620008000a00 */
[----:B0-----:R-:W-:Y:S01]  /*09e0*/  IMAD.WIDE R2, R2, 0x8, R14 ;  /* 0x0000000802027825 */ /* 0x001fe200078e020e */
[----:B-1----:R-:W-:-:S07]  /*09f0*/  @!P4 DADD R8, R8, R12 ;  /* 0x000000000808c229 */ /* 0x002fce000000000c */
[----:B------:R-:W-:Y:S01]  /*0a00*/  @!P4 STS.64 [R17+UR4+0x8], R8 ;  /* 0x000008081100c988 */ /* 0x000fe20008000a04 */
[----:B------:R-:W-:Y:S06]  /*0a10*/  BAR.SYNC.DEFER_BLOCKING 0x0 ;  /* 0x0000000000007b1d */ /* 0x000fec0000010000 */
[----:B------:R-:W-:Y:S04]  /*0a20*/  @P3 LDS.64 R10, [R5+0x8] ;  /* 0x00000800050a3984 */ /* 0x000fe80000000a00 */
[----:B------:R-:W0:Y:S02]  /*0a30*/  @P3 LDS.64 R12, [R5+0x10] ;  /* 0x00001000050c3984 */ /* 0x000e240000000a00 */
[----:B0-----:R-:W-:-:S07]  /*0a40*/  @P3 DADD R10, R10, R12 ;  /* 0x000000000a0a3229 */ /* 0x001fce000000000c */
[----:B------:R-:W-:Y:S01]  /*0a50*/  @P3 STS.64 [R5+0x10], R10 ;  /* 0x0000100a05003388 */ /* 0x000fe20000000a00 */
[----:B------:R-:W-:Y:S08]  /*0a60*/  BAR.SYNC.DEFER_BLOCKING 0x0 ;  /* 0x0000000000007b1d */ /* 0x000ff00000010000 */
[----:B------:R-:W-:Y:S06]  /*0a70*/  BAR.SYNC.DEFER_BLOCKING 0x0 ;  /* 0x0000000000007b1d */ /* 0x000fec0000010000 */
[----:B------:R-:W0:Y:S04]  /*0a80*/  @!P2 LDS.64 R6, [R4] ;  /* 0x000000000406a984 */ /* 0x000e280000000a00 */
[----:B------:R-:W1:Y:S04]  /*0a90*/  @!P1 LDS.64 R12, [R4+0x2000] ;  /* 0x00200000040c9984 */ /* 0x000e680000000a00 */
[----:B0-----:R0:W-:Y:S04]  /*0aa0*/  @!P2 STG.E.64 desc[UR6][R2.64], R6 ;  /* 0x000000060200a986 */ /* 0x0011e8000c101b06 */
[----:B-1----:R0:W-:Y:S01]  /*0ab0*/  @!P1 STG.E.64 desc[UR6][R2.64+0x2000], R12 ;  /* 0x0020000c02009986 */ /* 0x0021e2000c101b06 */
[----:B------:R-:W-:Y:S05]  /*0ac0*/  @P0 EXIT ;  /* 0x000000000000094d */ /* 0x000fea0003800000 */
[----:B0-----:R-:W0:Y:S01]  /*0ad0*/  LDS.64 R2, [UR4+0x3ff8] ;  /* 0x003ff804ff027984 */ /* 0x001e220008000a00 */
[----:B------:R-:W1:Y:S02]  /*0ae0*/  LDC.64 R4, c[0x0][0x390] ;  /* 0x0000e400ff047b82 */ /* 0x000e640000000a00 */
[----:B-1----:R-:W-:-:S05]  /*0af0*/  IMAD.WIDE.U32 R4, R0, 0x8, R4 ;  /* 0x0000000800047825 */ /* 0x002fca00078e0004 */
[----:B0-----:R-:W-:Y:S01]  /*0b00*/  STG.E.64 desc[UR6][R4.64], R2 ;  /* 0x0000000204007986 */ /* 0x001fe2000c101b06 */
[----:B------:R-:W-:Y:S05]  /*0b10*/  EXIT ;  /* 0x000000000000794d */ /* 0x000fea0003800000 */
.L_x_75:
        /* <DEDUP_REMOVED lines=14> */
.L_x_81:


//--------------------- .nv.shared.reserved.0     --------------------------
	.section	.nv.shared.reserved.0,"aw",@nobits
	.weak		__nv_reservedSMEM_offset_0_alias
	.size		__nv_reservedSMEM_offset_0_alias, 0, 64
	.other		__nv_reservedSMEM_offset_0_alias,@"STO_CUDA_RESERVED_SHARED STV_DEFAULT"
__nv_reservedSMEM_offset_0_alias:
	.zero		0
	.zero		64


//--------------------- .nv.shared._Z18blockInclusiveScanPdS_S_i --------------------------
	.section	.nv.shared._Z18blockInclusiveScanPdS_S_i,"aw",@nobits
	.sectionflags	@""
	.align	8
.nv.shared._Z18blockInclusiveScanPdS_S_i:
	.zero		17408


//--------------------- .nv.constant0._Z16update_centroidsPdS_Piii --------------------------
	.section	.nv.constant0._Z16update_centroidsPdS_Piii,"a",@progbits
	.sectionflags	@""
	.align	4
.nv.constant0._Z16update_centroidsPdS_Piii:
	.zero		928


//--------------------- .nv.constant0._Z15assign_clustersPdS_PiS_S0_iiiS0_ --------------------------
	.section	.nv.constant0._Z15assign_clustersPdS_PiS_S0_iiiS0_,"a",@progbits
	.sectionflags	@""
	.align	4
.nv.constant0._Z15assign_clustersPdS_PiS_S0_iiiS0_:
	.zero		960


//--------------------- .nv.constant0._Z16compute_distancePdS_iiiPiiS_ --------------------------
	.section	.nv.constant0._Z16compute_distancePdS_iiiPiiS_,"a",@progbits
	.sectionflags	@""
	.align	4
.nv.constant0._Z16compute_distancePdS_iiiPiiS_:
	.zero		952


//--------------------- .nv.constant0._Z20inclusiveAddBlockSumPdS_i --------------------------
	.section	.nv.constant0._Z20inclusiveAddBlockSumPdS_i,"a",@progbits
	.sectionflags	@""
	.align	4
.nv.constant0._Z20inclusiveAddBlockSumPdS_i:
	.zero		916


//--------------------- .nv.constant0._Z18blockInclusiveScanPdS_S_i --------------------------
	.section	.nv.constant0._Z18blockInclusiveScanPdS_S_i,"a",@progbits
	.sectionflags	@""
	.align	4
.nv.constant0._Z18blockInclusiveScanPdS_S_i:
	.zero		924


//--------------------- SYMBOLS --------------------------

	.type		.nv.reservedSmem.offset0,@object
	.size		.nv.reservedSmem.offset0,0x4
	.type		.nv.reservedSmem.cap,@object
	.size		.nv.reservedSmem.cap,0x4
